//
// Generated by NVIDIA NVVM Compiler
//
// Compiler Build ID: CL-36424714
// Cuda compilation tools, release 13.0, V13.0.88
// Based on NVVM 20.0.0
//

.version 9.0
.target sm_100
.address_size 64

	// .globl	_Z7calcGisPhiPi
// _ZZ7calcGisPhiPiE3tmp has been demoted
// _ZZ4scanPiE4data has been demoted

.visible .entry _Z7calcGisPhiPi(
	.param .u64 .ptr .align 1 _Z7calcGisPhiPi_param_0,
	.param .u32 _Z7calcGisPhiPi_param_1,
	.param .u64 .ptr .align 1 _Z7calcGisPhiPi_param_2
)
{
	.reg .pred 	%p<19>;
	.reg .b16 	%rs<6>;
	.reg .b32 	%r<156>;
	.reg .b64 	%rd<27>;
	// demoted variable
	.shared .align 4 .b8 _ZZ7calcGisPhiPiE3tmp[1024];
	ld.param.u64 	%rd7, [_Z7calcGisPhiPi_param_0];
	ld.param.u32 	%r61, [_Z7calcGisPhiPi_param_1];
	ld.param.u64 	%rd8, [_Z7calcGisPhiPi_param_2];
	cvta.to.global.u64 	%rd1, %rd7;
	cvta.to.global.u64 	%rd2, %rd8;
	mov.u32 	%r155, %tid.x;
	mov.u32 	%r62, %ctaid.x;
	mov.u32 	%r2, %ntid.x;
	mad.lo.s32 	%r146, %r62, %r2, %r155;
	mov.u32 	%r63, %nctaid.x;
	mul.lo.s32 	%r4, %r63, %r2;
	setp.gt.u32 	%p1, %r155, 255;
	@%p1 bra 	$L__BB0_7;
	add.s32 	%r64, %r155, %r2;
	max.u32 	%r65, %r64, 256;
	setp.lt.u32 	%p2, %r64, 256;
	selp.u32 	%r66, 1, 0, %p2;
	add.s32 	%r67, %r64, %r66;
	sub.s32 	%r68, %r65, %r67;
	div.u32 	%r69, %r68, %r2;
	add.s32 	%r5, %r69, %r66;
	and.b32  	%r70, %r5, 3;
	setp.eq.s32 	%p3, %r70, 3;
	mov.u32 	%r143, %r155;
	@%p3 bra 	$L__BB0_4;
	add.s32 	%r71, %r5, 1;
	and.b32  	%r72, %r71, 3;
	shl.b32 	%r73, %r155, 2;
	mov.u32 	%r74, _ZZ7calcGisPhiPiE3tmp;
	add.s32 	%r140, %r74, %r73;
	shl.b32 	%r7, %r2, 2;
	neg.s32 	%r139, %r72;
	mad.lo.s32 	%r143, %r2, %r72, %r155;
$L__BB0_3:
	.pragma "nounroll";
	mov.b32 	%r75, 0;
	st.shared.u32 	[%r140], %r75;
	add.s32 	%r140, %r140, %r7;
	add.s32 	%r139, %r139, 1;
	setp.ne.s32 	%p4, %r139, 0;
	@%p4 bra 	$L__BB0_3;
$L__BB0_4:
	setp.lt.u32 	%p5, %r5, 3;
	@%p5 bra 	$L__BB0_7;
	shl.b32 	%r15, %r2, 2;
	shl.b32 	%r76, %r143, 2;
	mov.u32 	%r77, _ZZ7calcGisPhiPiE3tmp;
	add.s32 	%r142, %r77, %r76;
	shl.b32 	%r17, %r2, 4;
	shl.b32 	%r18, %r2, 3;
	mul.lo.s32 	%r19, %r2, 12;
$L__BB0_6:
	mov.b32 	%r78, 0;
	st.shared.u32 	[%r142], %r78;
	add.s32 	%r79, %r142, %r15;
	st.shared.u32 	[%r79], %r78;
	add.s32 	%r80, %r142, %r18;
	st.shared.u32 	[%r80], %r78;
	add.s32 	%r81, %r142, %r19;
	st.shared.u32 	[%r81], %r78;
	add.s32 	%r143, %r143, %r15;
	add.s32 	%r142, %r142, %r17;
	setp.lt.u32 	%p6, %r143, 256;
	@%p6 bra 	$L__BB0_6;
$L__BB0_7:
	bar.sync 	0;
	setp.ge.s32 	%p7, %r146, %r61;
	@%p7 bra 	$L__BB0_14;
	add.s32 	%r82, %r146, %r4;
	max.s32 	%r83, %r61, %r82;
	setp.lt.s32 	%p8, %r82, %r61;
	selp.u32 	%r84, 1, 0, %p8;
	add.s32 	%r85, %r82, %r84;
	sub.s32 	%r86, %r83, %r85;
	div.u32 	%r87, %r86, %r4;
	add.s32 	%r24, %r87, %r84;
	and.b32  	%r88, %r24, 3;
	setp.eq.s32 	%p9, %r88, 3;
	@%p9 bra 	$L__BB0_11;
	add.s32 	%r89, %r24, 1;
	and.b32  	%r90, %r89, 3;
	neg.s32 	%r144, %r90;
$L__BB0_10:
	.pragma "nounroll";
	cvt.s64.s32 	%rd9, %r146;
	add.s64 	%rd10, %rd1, %rd9;
	ld.global.u8 	%rs1, [%rd10];
	mul.wide.u16 	%r91, %rs1, 4;
	mov.u32 	%r92, _ZZ7calcGisPhiPiE3tmp;
	add.s32 	%r93, %r92, %r91;
	atom.shared.add.u32 	%r94, [%r93], 1;
	add.s32 	%r146, %r146, %r4;
	add.s32 	%r144, %r144, 1;
	setp.ne.s32 	%p10, %r144, 0;
	@%p10 bra 	$L__BB0_10;
$L__BB0_11:
	setp.lt.u32 	%p11, %r24, 3;
	@%p11 bra 	$L__BB0_14;
	mov.u32 	%r96, _ZZ7calcGisPhiPiE3tmp;
	cvt.s64.s32 	%rd13, %r4;
	shl.b32 	%r108, %r4, 2;
$L__BB0_13:
	cvt.s64.s32 	%rd11, %r146;
	add.s64 	%rd12, %rd1, %rd11;
	ld.global.u8 	%rs2, [%rd12];
	mul.wide.u16 	%r95, %rs2, 4;
	add.s32 	%r97, %r96, %r95;
	atom.shared.add.u32 	%r98, [%r97], 1;
	add.s64 	%rd14, %rd12, %rd13;
	ld.global.u8 	%rs3, [%rd14];
	mul.wide.u16 	%r99, %rs3, 4;
	add.s32 	%r100, %r96, %r99;
	atom.shared.add.u32 	%r101, [%r100], 1;
	add.s64 	%rd15, %rd14, %rd13;
	ld.global.u8 	%rs4, [%rd15];
	mul.wide.u16 	%r102, %rs4, 4;
	add.s32 	%r103, %r96, %r102;
	atom.shared.add.u32 	%r104, [%r103], 1;
	add.s64 	%rd16, %rd15, %rd13;
	ld.global.u8 	%rs5, [%rd16];
	mul.wide.u16 	%r105, %rs5, 4;
	add.s32 	%r106, %r96, %r105;
	atom.shared.add.u32 	%r107, [%r106], 1;
	add.s32 	%r146, %r108, %r146;
	setp.lt.s32 	%p12, %r146, %r61;
	@%p12 bra 	$L__BB0_13;
$L__BB0_14:
	setp.gt.u32 	%p13, %r155, 255;
	bar.sync 	0;
	@%p13 bra 	$L__BB0_21;
	add.s32 	%r109, %r155, %r2;
	max.u32 	%r110, %r109, 256;
	setp.lt.u32 	%p14, %r109, 256;
	selp.u32 	%r111, 1, 0, %p14;
	add.s32 	%r112, %r109, %r111;
	sub.s32 	%r113, %r110, %r112;
	div.u32 	%r114, %r113, %r2;
	add.s32 	%r33, %r114, %r111;
	and.b32  	%r115, %r33, 3;
	setp.eq.s32 	%p15, %r115, 3;
	@%p15 bra 	$L__BB0_18;
	add.s32 	%r116, %r33, 1;
	and.b32  	%r117, %r116, 3;
	shl.b32 	%r118, %r155, 2;
	mov.u32 	%r119, _ZZ7calcGisPhiPiE3tmp;
	add.s32 	%r149, %r119, %r118;
	shl.b32 	%r35, %r2, 2;
	mul.wide.u32 	%rd17, %r155, 4;
	add.s64 	%rd26, %rd2, %rd17;
	mul.wide.u32 	%rd4, %r2, 4;
	neg.s32 	%r148, %r117;
	mad.lo.s32 	%r155, %r2, %r117, %r155;
$L__BB0_17:
	.pragma "nounroll";
	ld.shared.u32 	%r120, [%r149];
	atom.global.add.u32 	%r121, [%rd26], %r120;
	add.s32 	%r149, %r149, %r35;
	add.s64 	%rd26, %rd26, %rd4;
	add.s32 	%r148, %r148, 1;
	setp.ne.s32 	%p16, %r148, 0;
	@%p16 bra 	$L__BB0_17;
$L__BB0_18:
	setp.lt.u32 	%p17, %r33, 3;
	@%p17 bra 	$L__BB0_21;
	shl.b32 	%r122, %r2, 1;
	add.s32 	%r154, %r155, %r122;
	shl.b32 	%r44, %r2, 2;
	mad.lo.s32 	%r153, %r2, 3, %r155;
	add.s32 	%r152, %r2, %r155;
	shl.b32 	%r123, %r155, 2;
	mov.u32 	%r124, _ZZ7calcGisPhiPiE3tmp;
	add.s32 	%r151, %r124, %r123;
	shl.b32 	%r48, %r2, 4;
	shl.b32 	%r49, %r2, 3;
	mul.lo.s32 	%r50, %r2, 12;
$L__BB0_20:
	mul.wide.u32 	%rd18, %r155, 4;
	add.s64 	%rd19, %rd2, %rd18;
	ld.shared.u32 	%r125, [%r151];
	atom.global.add.u32 	%r126, [%rd19], %r125;
	add.s32 	%r127, %r155, %r2;
	mul.wide.u32 	%rd20, %r152, 4;
	add.s64 	%rd21, %rd2, %rd20;
	add.s32 	%r128, %r151, %r44;
	ld.shared.u32 	%r129, [%r128];
	atom.global.add.u32 	%r130, [%rd21], %r129;
	add.s32 	%r131, %r127, %r2;
	mul.wide.u32 	%rd22, %r154, 4;
	add.s64 	%rd23, %rd2, %rd22;
	add.s32 	%r132, %r151, %r49;
	ld.shared.u32 	%r133, [%r132];
	atom.global.add.u32 	%r134, [%rd23], %r133;
	add.s32 	%r135, %r131, %r2;
	mul.wide.u32 	%rd24, %r153, 4;
	add.s64 	%rd25, %rd2, %rd24;
	add.s32 	%r136, %r151, %r50;
	ld.shared.u32 	%r137, [%r136];
	atom.global.add.u32 	%r138, [%rd25], %r137;
	add.s32 	%r155, %r135, %r2;
	add.s32 	%r154, %r154, %r44;
	add.s32 	%r153, %r153, %r44;
	add.s32 	%r152, %r152, %r44;
	add.s32 	%r151, %r151, %r48;
	setp.lt.u32 	%p18, %r155, 256;
	@%p18 bra 	$L__BB0_20;
$L__BB0_21:
	ret;

}
	// .globl	_Z4scanPi
.visible .entry _Z4scanPi(
	.param .u64 .ptr .align 1 _Z4scanPi_param_0
)
{
	.reg .pred 	%p<18>;
	.reg .b32 	%r<245>;
	.reg .b64 	%rd<5>;
	// demoted variable
	.shared .align 4 .b8 _ZZ4scanPiE4data[1056];
	ld.param.u64 	%rd2, [_Z4scanPi_param_0];
	mov.u32 	%r12, %tid.x;
	mov.u32 	%r13, %ctaid.x;
	mov.u32 	%r14, %ntid.x;
	mad.lo.s32 	%r1, %r13, %r14, %r12;
	setp.gt.s32 	%p1, %r1, 255;
	@%p1 bra 	$L__BB1_34;
	cvta.to.global.u64 	%rd3, %rd2;
	mul.wide.s32 	%rd4, %r1, 4;
	add.s64 	%rd1, %rd3, %rd4;
	ld.global.u32 	%r15, [%rd1];
	shr.s32 	%r16, %r1, 5;
	add.s32 	%r17, %r16, %r1;
	shl.b32 	%r18, %r17, 2;
	mov.u32 	%r19, _ZZ4scanPiE4data;
	add.s32 	%r2, %r19, %r18;
	st.shared.u32 	[%r2], %r15;
	bar.sync 	0;
	shl.b32 	%r3, %r1, 1;
	setp.gt.s32 	%p2, %r3, 254;
	@%p2 bra 	$L__BB1_3;
	add.s32 	%r20, %r3, 1;
	shr.s32 	%r21, %r3, 5;
	add.s32 	%r22, %r21, %r3;
	shl.b32 	%r23, %r22, 2;
	add.s32 	%r25, %r19, %r23;
	ld.shared.u32 	%r26, [%r25];
	shr.s32 	%r27, %r20, 5;
	add.s32 	%r28, %r27, %r3;
	shl.b32 	%r29, %r28, 2;
	add.s32 	%r30, %r19, %r29;
	ld.shared.u32 	%r31, [%r30+4];
	add.s32 	%r32, %r31, %r26;
	st.shared.u32 	[%r30+4], %r32;
$L__BB1_3:
	bar.sync 	0;
	shl.b32 	%r4, %r1, 2;
	setp.gt.s32 	%p3, %r4, 252;
	@%p3 bra 	$L__BB1_5;
	add.s32 	%r33, %r4, 3;
	add.s32 	%r34, %r4, 1;
	shr.s32 	%r35, %r34, 5;
	add.s32 	%r36, %r35, %r4;
	shl.b32 	%r37, %r36, 2;
	add.s32 	%r39, %r19, %r37;
	ld.shared.u32 	%r40, [%r39+4];
	shr.s32 	%r41, %r33, 5;
	add.s32 	%r42, %r41, %r4;
	shl.b32 	%r43, %r42, 2;
	add.s32 	%r44, %r19, %r43;
	ld.shared.u32 	%r45, [%r44+12];
	add.s32 	%r46, %r45, %r40;
	st.shared.u32 	[%r44+12], %r46;
$L__BB1_5:
	bar.sync 	0;
	shl.b32 	%r5, %r1, 3;
	setp.gt.s32 	%p4, %r5, 248;
	@%p4 bra 	$L__BB1_7;
	add.s32 	%r47, %r5, 7;
	add.s32 	%r48, %r5, 3;
	shr.s32 	%r49, %r48, 5;
	add.s32 	%r50, %r49, %r5;
	shl.b32 	%r51, %r50, 2;
	add.s32 	%r53, %r19, %r51;
	ld.shared.u32 	%r54, [%r53+12];
	shr.s32 	%r55, %r47, 5;
	add.s32 	%r56, %r55, %r5;
	shl.b32 	%r57, %r56, 2;
	add.s32 	%r58, %r19, %r57;
	ld.shared.u32 	%r59, [%r58+28];
	add.s32 	%r60, %r59, %r54;
	st.shared.u32 	[%r58+28], %r60;
$L__BB1_7:
	bar.sync 	0;
	shl.b32 	%r6, %r1, 4;
	setp.gt.s32 	%p5, %r6, 240;
	@%p5 bra 	$L__BB1_9;
	add.s32 	%r61, %r6, 15;
	add.s32 	%r62, %r6, 7;
	shr.s32 	%r63, %r62, 5;
	add.s32 	%r64, %r63, %r6;
	shl.b32 	%r65, %r64, 2;
	add.s32 	%r67, %r19, %r65;
	ld.shared.u32 	%r68, [%r67+28];
	shr.s32 	%r69, %r61, 5;
	add.s32 	%r70, %r69, %r6;
	shl.b32 	%r71, %r70, 2;
	add.s32 	%r72, %r19, %r71;
	ld.shared.u32 	%r73, [%r72+60];
	add.s32 	%r74, %r73, %r68;
	st.shared.u32 	[%r72+60], %r74;
$L__BB1_9:
	bar.sync 	0;
	shl.b32 	%r7, %r1, 5;
	setp.gt.s32 	%p6, %r7, 224;
	@%p6 bra 	$L__BB1_11;
	add.s32 	%r75, %r7, 15;
	shr.s32 	%r76, %r75, 5;
	add.s32 	%r77, %r76, %r7;
	shl.b32 	%r78, %r77, 2;
	add.s32 	%r80, %r19, %r78;
	ld.shared.u32 	%r81, [%r80+60];
	ld.shared.u32 	%r82, [%r80+124];
	add.s32 	%r83, %r82, %r81;
	st.shared.u32 	[%r80+124], %r83;
$L__BB1_11:
	bar.sync 	0;
	shl.b32 	%r8, %r1, 6;
	setp.gt.s32 	%p7, %r8, 192;
	@%p7 bra 	$L__BB1_13;
	add.s32 	%r84, %r8, 63;
	add.s32 	%r85, %r8, 31;
	shr.s32 	%r86, %r85, 5;
	add.s32 	%r87, %r86, %r8;
	shl.b32 	%r88, %r87, 2;
	add.s32 	%r90, %r19, %r88;
	ld.shared.u32 	%r91, [%r90+124];
	shr.s32 	%r92, %r84, 5;
	add.s32 	%r93, %r92, %r8;
	shl.b32 	%r94, %r93, 2;
	add.s32 	%r95, %r19, %r94;
	ld.shared.u32 	%r96, [%r95+252];
	add.s32 	%r97, %r96, %r91;
	st.shared.u32 	[%r95+252], %r97;
$L__BB1_13:
	bar.sync 	0;
	shl.b32 	%r9, %r1, 7;
	setp.gt.s32 	%p8, %r9, 128;
	@%p8 bra 	$L__BB1_15;
	add.s32 	%r98, %r9, 127;
	add.s32 	%r99, %r9, 63;
	shr.s32 	%r100, %r99, 5;
	add.s32 	%r101, %r100, %r9;
	shl.b32 	%r102, %r101, 2;
	add.s32 	%r104, %r19, %r102;
	ld.shared.u32 	%r105, [%r104+252];
	shr.s32 	%r106, %r98, 5;
	add.s32 	%r107, %r106, %r9;
	shl.b32 	%r108, %r107, 2;
	add.s32 	%r109, %r19, %r108;
	ld.shared.u32 	%r110, [%r109+508];
	add.s32 	%r111, %r110, %r105;
	st.shared.u32 	[%r109+508], %r111;
$L__BB1_15:
	bar.sync 	0;
	shl.b32 	%r10, %r1, 8;
	setp.gt.s32 	%p9, %r10, 0;
	@%p9 bra 	$L__BB1_17;
	add.s32 	%r112, %r10, 255;
	add.s32 	%r113, %r10, 127;
	shr.s32 	%r114, %r113, 5;
	add.s32 	%r115, %r114, %r10;
	shl.b32 	%r116, %r115, 2;
	add.s32 	%r118, %r19, %r116;
	ld.shared.u32 	%r119, [%r118+508];
	shr.s32 	%r120, %r112, 5;
	add.s32 	%r121, %r120, %r10;
	shl.b32 	%r122, %r121, 2;
	add.s32 	%r123, %r19, %r122;
	ld.shared.u32 	%r124, [%r123+1020];
	add.s32 	%r125, %r124, %r119;
	st.shared.u32 	[%r123+1020], %r125;
$L__BB1_17:
	bar.sync 	0;
	mov.b32 	%r126, 0;
	st.shared.u32 	[_ZZ4scanPiE4data+1048], %r126;
	bar.sync 	0;
	add.s32 	%r11, %r1, 1;
	setp.gt.s32 	%p10, %r1, 0;
	@%p10 bra 	$L__BB1_19;
	shl.b32 	%r127, %r11, 8;
	add.s32 	%r128, %r127, -1;
	add.s32 	%r129, %r127, -129;
	shr.s32 	%r130, %r129, 5;
	add.s32 	%r131, %r130, %r127;
	shl.b32 	%r132, %r131, 2;
	add.s32 	%r134, %r19, %r132;
	ld.shared.u32 	%r135, [%r134+-516];
	shr.s32 	%r136, %r128, 5;
	add.s32 	%r137, %r136, %r127;
	shl.b32 	%r138, %r137, 2;
	add.s32 	%r139, %r19, %r138;
	ld.shared.u32 	%r140, [%r139+-4];
	st.shared.u32 	[%r134+-516], %r140;
	add.s32 	%r141, %r140, %r135;
	st.shared.u32 	[%r139+-4], %r141;
$L__BB1_19:
	bar.sync 	0;
	setp.gt.s32 	%p11, %r1, 1;
	@%p11 bra 	$L__BB1_21;
	shl.b32 	%r142, %r11, 7;
	add.s32 	%r143, %r142, -1;
	add.s32 	%r144, %r142, -65;
	shr.s32 	%r145, %r144, 5;
	add.s32 	%r146, %r145, %r142;
	shl.b32 	%r147, %r146, 2;
	add.s32 	%r149, %r19, %r147;
	ld.shared.u32 	%r150, [%r149+-260];
	shr.s32 	%r151, %r143, 5;
	add.s32 	%r152, %r151, %r142;
	shl.b32 	%r153, %r152, 2;
	add.s32 	%r154, %r19, %r153;
	ld.shared.u32 	%r155, [%r154+-4];
	st.shared.u32 	[%r149+-260], %r155;
	add.s32 	%r156, %r155, %r150;
	st.shared.u32 	[%r154+-4], %r156;
$L__BB1_21:
	bar.sync 	0;
	setp.gt.s32 	%p12, %r1, 3;
	@%p12 bra 	$L__BB1_23;
	shl.b32 	%r157, %r11, 6;
	add.s32 	%r158, %r157, -1;
	add.s32 	%r159, %r157, -33;
	shr.s32 	%r160, %r159, 5;
	add.s32 	%r161, %r160, %r157;
	shl.b32 	%r162, %r161, 2;
	add.s32 	%r164, %r19, %r162;
	ld.shared.u32 	%r165, [%r164+-132];
	shr.s32 	%r166, %r158, 5;
	add.s32 	%r167, %r166, %r157;
	shl.b32 	%r168, %r167, 2;
	add.s32 	%r169, %r19, %r168;
	ld.shared.u32 	%r170, [%r169+-4];
	st.shared.u32 	[%r164+-132], %r170;
	add.s32 	%r171, %r170, %r165;
	st.shared.u32 	[%r169+-4], %r171;
$L__BB1_23:
	bar.sync 	0;
	setp.gt.s32 	%p13, %r1, 7;
	@%p13 bra 	$L__BB1_25;
	shl.b32 	%r172, %r11, 5;
	add.s32 	%r173, %r172, -17;
	shr.s32 	%r174, %r173, 5;
	add.s32 	%r175, %r174, %r172;
	shl.b32 	%r176, %r175, 2;
	add.s32 	%r178, %r19, %r176;
	ld.shared.u32 	%r179, [%r178+-68];
	ld.shared.u32 	%r180, [%r178+-4];
	st.shared.u32 	[%r178+-68], %r180;
	add.s32 	%r181, %r180, %r179;
	st.shared.u32 	[%r178+-4], %r181;
$L__BB1_25:
	bar.sync 	0;
	setp.gt.s32 	%p14, %r1, 15;
	@%p14 bra 	$L__BB1_27;
	shl.b32 	%r182, %r11, 4;
	add.s32 	%r183, %r182, -1;
	add.s32 	%r184, %r182, -9;
	shr.s32 	%r185, %r184, 5;
	add.s32 	%r186, %r185, %r182;
	shl.b32 	%r187, %r186, 2;
	add.s32 	%r189, %r19, %r187;
	ld.shared.u32 	%r190, [%r189+-36];
	shr.s32 	%r191, %r183, 5;
	add.s32 	%r192, %r191, %r182;
	shl.b32 	%r193, %r192, 2;
	add.s32 	%r194, %r19, %r193;
	ld.shared.u32 	%r195, [%r194+-4];
	st.shared.u32 	[%r189+-36], %r195;
	add.s32 	%r196, %r195, %r190;
	st.shared.u32 	[%r194+-4], %r196;
$L__BB1_27:
	bar.sync 	0;
	setp.gt.s32 	%p15, %r1, 31;
	@%p15 bra 	$L__BB1_29;
	shl.b32 	%r197, %r11, 3;
	add.s32 	%r198, %r197, -1;
	add.s32 	%r199, %r197, -5;
	shr.s32 	%r200, %r199, 5;
	add.s32 	%r201, %r200, %r197;
	shl.b32 	%r202, %r201, 2;
	add.s32 	%r204, %r19, %r202;
	ld.shared.u32 	%r205, [%r204+-20];
	shr.s32 	%r206, %r198, 5;
	add.s32 	%r207, %r206, %r197;
	shl.b32 	%r208, %r207, 2;
	add.s32 	%r209, %r19, %r208;
	ld.shared.u32 	%r210, [%r209+-4];
	st.shared.u32 	[%r204+-20], %r210;
	add.s32 	%r211, %r210, %r205;
	st.shared.u32 	[%r209+-4], %r211;
$L__BB1_29:
	bar.sync 	0;
	setp.gt.s32 	%p16, %r1, 63;
	@%p16 bra 	$L__BB1_31;
	shl.b32 	%r212, %r11, 2;
	add.s32 	%r213, %r212, -1;
	add.s32 	%r214, %r212, -3;
	shr.s32 	%r215, %r214, 5;
	add.s32 	%r216, %r215, %r212;
	shl.b32 	%r217, %r216, 2;
	add.s32 	%r219, %r19, %r217;
	ld.shared.u32 	%r220, [%r219+-12];
	shr.s32 	%r221, %r213, 5;
	add.s32 	%r222, %r221, %r212;
	shl.b32 	%r223, %r222, 2;
	add.s32 	%r224, %r19, %r223;
	ld.shared.u32 	%r225, [%r224+-4];
	st.shared.u32 	[%r219+-12], %r225;
	add.s32 	%r226, %r225, %r220;
	st.shared.u32 	[%r224+-4], %r226;
$L__BB1_31:
	bar.sync 	0;
	setp.gt.s32 	%p17, %r1, 127;
	@%p17 bra 	$L__BB1_33;
	shl.b32 	%r227, %r11, 1;
	add.s32 	%r228, %r227, -1;
	add.s32 	%r229, %r227, -2;
	shr.s32 	%r230, %r229, 5;
	add.s32 	%r231, %r230, %r227;
	shl.b32 	%r232, %r231, 2;
	add.s32 	%r234, %r19, %r232;
	ld.shared.u32 	%r235, [%r234+-8];
	shr.s32 	%r236, %r228, 5;
	add.s32 	%r237, %r236, %r227;
	shl.b32 	%r238, %r237, 2;
	add.s32 	%r239, %r19, %r238;
	ld.shared.u32 	%r240, [%r239+-4];
	st.shared.u32 	[%r234+-8], %r240;
	add.s32 	%r241, %r240, %r235;
	st.shared.u32 	[%r239+-4], %r241;
$L__BB1_33:
	bar.sync 	0;
	bar.sync 	0;
	ld.shared.u32 	%r242, [%r2];
	ld.global.u32 	%r243, [%rd1];
	add.s32 	%r244, %r243, %r242;
	st.global.u32 	[%rd1], %r244;
$L__BB1_34:
	ret;

}
	// .globl	_Z6outGisPhiPi
.visible .entry _Z6outGisPhiPi(
	.param .u64 .ptr .align 1 _Z6outGisPhiPi_param_0,
	.param .u32 _Z6outGisPhiPi_param_1,
	.param .u64 .ptr .align 1 _Z6outGisPhiPi_param_2
)
{
	.reg .pred 	%p<4>;
	.reg .b16 	%rs<7>;
	.reg .b32 	%r<14>;
	.reg .b64 	%rd<9>;

	ld.param.u64 	%rd3, [_Z6outGisPhiPi_param_0];
	ld.param.u32 	%r6, [_Z6outGisPhiPi_param_1];
	ld.param.u64 	%rd4, [_Z6outGisPhiPi_param_2];
	mov.u32 	%r7, %tid.x;
	mov.u32 	%r8, %ctaid.x;
	mov.u32 	%r1, %ntid.x;
	mad.lo.s32 	%r13, %r8, %r1, %r7;
	setp.ge.s32 	%p1, %r13, %r6;
	@%p1 bra 	$L__BB2_4;
	mov.u32 	%r9, %nctaid.x;
	mul.lo.s32 	%r3, %r9, %r1;
	cvta.to.global.u64 	%rd1, %rd4;
	cvta.to.global.u64 	%rd2, %rd3;
	mov.b16 	%rs6, 0;
$L__BB2_2:
	mov.u16 	%rs2, %rs6;
	cvt.u32.u16 	%r10, %rs2;
	and.b32  	%r11, %r10, 255;
	mul.wide.u32 	%rd5, %r11, 4;
	add.s64 	%rd6, %rd1, %rd5;
	ld.global.u32 	%r12, [%rd6];
	setp.le.s32 	%p2, %r12, %r13;
	add.s16 	%rs6, %rs2, 1;
	@%p2 bra 	$L__BB2_2;
	cvt.s64.s32 	%rd7, %r13;
	add.s64 	%rd8, %rd2, %rd7;
	st.global.u8 	[%rd8], %rs2;
	add.s32 	%r13, %r13, %r3;
	setp.lt.s32 	%p3, %r13, %r6;
	mov.u16 	%rs6, %rs2;
	@%p3 bra 	$L__BB2_2;
$L__BB2_4:
	ret;

}


// ===== COMPILED SASS (sm_100) =====

	.target	sm_100

	.elftype	@"ET_EXEC"


//--------------------- .note.nv.tkinfo           --------------------------
	.section	.note.nv.tkinfo,"",@"SHT_NOTE"
	.sectionflags	@"SHF_NOTE_NV_TKINFO"
	.tkinfo
        /*0018*/ 	.word	0x00000002
        /*0030*/ 	.string	""
        /*0030*/ 	.string	"ptxas"
        /*0030*/ 	.string	"Cuda compilation tools, release 13.0, V13.0.88"
        /*0030*/ 	.string	"Build cuda_13.0.r13.0/compiler.36424714_0"
        /*0030*/ 	.string	"-arch sm_100 -m 64 "



//--------------------- .note.nv.cuinfo           --------------------------
	.section	.note.nv.cuinfo,"",@"SHT_NOTE"
	.sectionflags	@"SHF_NOTE_NV_CUINFO"
        /*0018*/ 	.short	0x0002
        /*001a*/ 	.short	0x0064
        /*001c*/ 	.short	0x0082
	.zero		2


//--------------------- .nv.info                  --------------------------
	.section	.nv.info,"",@"SHT_CUDA_INFO"
	.align	4


	//----- nvinfo : EIATTR_REGCOUNT
	.align		4
        /*0000*/ 	.byte	0x04, 0x2f
        /*0002*/ 	.short	(.L_1 - .L_0)
	.align		4
.L_0:
        /*0004*/ 	.word	index@(_Z7calcGisPhiPi)
        /*0008*/ 	.word	0x0000001a


	//----- nvinfo : EIATTR_FRAME_SIZE
	.align		4
.L_1:
        /*000c*/ 	.byte	0x04, 0x11
        /*000e*/ 	.short	(.L_3 - .L_2)
	.align		4
.L_2:
        /*0010*/ 	.word	index@(_Z7calcGisPhiPi)
        /*0014*/ 	.word	0x00000000


	//----- nvinfo : EIATTR_REGCOUNT
	.align		4
.L_3:
        /*0018*/ 	.byte	0x04, 0x2f
        /*001a*/ 	.short	(.L_5 - .L_4)
	.align		4
.L_4:
        /*001c*/ 	.word	index@(_Z4scanPi)
        /*0020*/ 	.word	0x00000014


	//----- nvinfo : EIATTR_FRAME_SIZE
	.align		4
.L_5:
        /*0024*/ 	.byte	0x04, 0x11
        /*0026*/ 	.short	(.L_7 - .L_6)
	.align		4
.L_6:
        /*0028*/ 	.word	index@(_Z4scanPi)
        /*002c*/ 	.word	0x00000000


	//----- nvinfo : EIATTR_REGCOUNT
	.align		4
.L_7:
        /*0030*/ 	.byte	0x04, 0x2f
        /*0032*/ 	.short	(.L_9 - .L_8)
	.align		4
.L_8:
        /*0034*/ 	.word	index@(_Z6outGisPhiPi)
        /*0038*/ 	.word	0x0000000c


	//----- nvinfo : EIATTR_FRAME_SIZE
	.align		4
.L_9:
        /*003c*/ 	.byte	0x04, 0x11
        /*003e*/ 	.short	(.L_11 - .L_10)
	.align		4
.L_10:
        /*0040*/ 	.word	index@(_Z6outGisPhiPi)
        /*0044*/ 	.word	0x00000000


	//----- nvinfo : EIATTR_MIN_STACK_SIZE
	.align		4
.L_11:
        /*0048*/ 	.byte	0x04, 0x12
        /*004a*/ 	.short	(.L_13 - .L_12)
	.align		4
.L_12:
        /*004c*/ 	.word	index@(_Z6outGisPhiPi)
        /*0050*/ 	.word	0x00000000


	//----- nvinfo : EIATTR_MIN_STACK_SIZE
	.align		4
.L_13:
        /*0054*/ 	.byte	0x04, 0x12
        /*0056*/ 	.short	(.L_15 - .L_14)
	.align		4
.L_14:
        /*0058*/ 	.word	index@(_Z4scanPi)
        /*005c*/ 	.word	0x00000000


	//----- nvinfo : EIATTR_MIN_STACK_SIZE
	.align		4
.L_15:
        /*0060*/ 	.byte	0x04, 0x12
        /*0062*/ 	.short	(.L_17 - .L_16)
	.align		4
.L_16:
        /*0064*/ 	.word	index@(_Z7calcGisPhiPi)
        /*0068*/ 	.word	0x00000000
.L_17:


//--------------------- .nv.compat                --------------------------
	.section	.nv.compat,"",@"SHT_CUDA_COMPAT_INFO"
	.align	4
        /*0000*/ 	.byte	0x02, 0x09, 0x00, 0x00, 0x02, 0x02, 0x01, 0x00, 0x02, 0x05, 0x05, 0x00, 0x03, 0x07, 0x01, 0x01
        /*0010*/ 	.byte	0x02, 0x03, 0x00, 0x00, 0x02, 0x06, 0x01, 0x00, 0x04, 0x0b, 0x08, 0x00, 0x09, 0x00, 0x00, 0x00
        /*0020*/ 	.byte	0x00, 0x00, 0x00, 0x00


//--------------------- .nv.info._Z6outGisPhiPi   --------------------------
	.section	.nv.info._Z6outGisPhiPi,"",@"SHT_CUDA_INFO"
	.sectionflags	@""
	.align	4


	//----- nvinfo : EIATTR_CUDA_API_VERSION
	.align		4
        /*0000*/ 	.byte	0x04, 0x37
        /*0002*/ 	.short	(.L_19 - .L_18)
.L_18:
        /*0004*/ 	.word	0x00000082


	//----- nvinfo : EIATTR_KPARAM_INFO
	.align		4
.L_19:
        /*0008*/ 	.byte	0x04, 0x17
        /*000a*/ 	.short	(.L_21 - .L_20)
.L_20:
        /*000c*/ 	.word	0x00000000
        /*0010*/ 	.short	0x0002
        /*0012*/ 	.short	0x0010
        /*0014*/ 	.byte	0x00, 0xf5, 0x21, 0x00


	//----- nvinfo : EIATTR_KPARAM_INFO
	.align		4
.L_21:
        /*0018*/ 	.byte	0x04, 0x17
        /*001a*/ 	.short	(.L_23 - .L_22)
.L_22:
        /*001c*/ 	.word	0x00000000
        /*0020*/ 	.short	0x0001
        /*0022*/ 	.short	0x0008
        /*0024*/ 	.byte	0x00, 0xf0, 0x11, 0x00


	//----- nvinfo : EIATTR_KPARAM_INFO
	.align		4
.L_23:
        /*0028*/ 	.byte	0x04, 0x17
        /*002a*/ 	.short	(.L_25 - .L_24)
.L_24:
        /*002c*/ 	.word	0x00000000
        /*0030*/ 	.short	0x0000
        /*0032*/ 	.short	0x0000
        /*0034*/ 	.byte	0x00, 0xf5, 0x21, 0x00


	//----- nvinfo : EIATTR_SPARSE_MMA_MASK
	.align		4
.L_25:
        /*0038*/ 	.byte	0x03, 0x50
        /*003a*/ 	.short	0x0000


	//----- nvinfo : EIATTR_MAXREG_COUNT
	.align		4
        /*003c*/ 	.byte	0x03, 0x1b
        /*003e*/ 	.short	0x00ff


	//----- nvinfo : EIATTR_MERCURY_ISA_VERSION
	.align		4
        /*0040*/ 	.byte	0x03, 0x5f
        /*0042*/ 	.short	0x0101


	//----- nvinfo : EIATTR_VRC_CTA_INIT_COUNT
	.align		4
        /*0044*/ 	.byte	0x02, 0x4a
	.zero		1
	.zero		1


	//----- nvinfo : EIATTR_EXIT_INSTR_OFFSETS
	.align		4
        /*0048*/ 	.byte	0x04, 0x1c
        /*004a*/ 	.short	(.L_27 - .L_26)


	//   ....[0]....
.L_26:
        /*004c*/ 	.word	0x00000070


	//   ....[1]....
        /*0050*/ 	.word	0x00000200


	//----- nvinfo : EIATTR_CRS_STACK_SIZE
	.align		4
.L_27:
        /*0054*/ 	.byte	0x04, 0x1e
        /*0056*/ 	.short	(.L_29 - .L_28)
.L_28:
        /*0058*/ 	.word	0x00000000


	//----- nvinfo : EIATTR_CBANK_PARAM_SIZE
	.align		4
.L_29:
        /*005c*/ 	.byte	0x03, 0x19
        /*005e*/ 	.short	0x0018


	//----- nvinfo : EIATTR_PARAM_CBANK
	.align		4
        /*0060*/ 	.byte	0x04, 0x0a
        /*0062*/ 	.short	(.L_31 - .L_30)
	.align		4
.L_30:
        /*0064*/ 	.word	index@(.nv.constant0._Z6outGisPhiPi)
        /*0068*/ 	.short	0x0380
        /*006a*/ 	.short	0x0018


	//----- nvinfo : EIATTR_SW_WAR
	.align		4
.L_31:
        /*006c*/ 	.byte	0x04, 0x36
        /*006e*/ 	.short	(.L_33 - .L_32)
.L_32:
        /*0070*/ 	.word	0x00000008
.L_33:


//--------------------- .nv.info._Z4scanPi        --------------------------
	.section	.nv.info._Z4scanPi,"",@"SHT_CUDA_INFO"
	.sectionflags	@""
	.align	4


	//----- nvinfo : EIATTR_CUDA_API_VERSION
	.align		4
        /*0000*/ 	.byte	0x04, 0x37
        /*0002*/ 	.short	(.L_35 - .L_34)
.L_34:
        /*0004*/ 	.word	0x00000082


	//----- nvinfo : EIATTR_KPARAM_INFO
	.align		4
.L_35:
        /*0008*/ 	.byte	0x04, 0x17
        /*000a*/ 	.short	(.L_37 - .L_36)
.L_36:
        /*000c*/ 	.word	0x00000000
        /*0010*/ 	.short	0x0000
        /*0012*/ 	.short	0x0000
        /*0014*/ 	.byte	0x00, 0xf5, 0x21, 0x00


	//----- nvinfo : EIATTR_SPARSE_MMA_MASK
	.align		4
.L_37:
        /*0018*/ 	.byte	0x03, 0x50
        /*001a*/ 	.short	0x0000


	//----- nvinfo : EIATTR_MAXREG_COUNT
	.align		4
        /*001c*/ 	.byte	0x03, 0x1b
        /*001e*/ 	.short	0x00ff


	//----- nvinfo : EIATTR_NUM_BARRIERS
	.align		4
        /*0020*/ 	.byte	0x02, 0x4c
        /*0022*/ 	.byte	0x01
	.zero		1


	//----- nvinfo : EIATTR_MERCURY_ISA_VERSION
	.align		4
        /*0024*/ 	.byte	0x03, 0x5f
        /*0026*/ 	.short	0x0101


	//----- nvinfo : EIATTR_VRC_CTA_INIT_COUNT
	.align		4
        /*0028*/ 	.byte	0x02, 0x4a
	.zero		1
	.zero		1


	//----- nvinfo : EIATTR_EXIT_INSTR_OFFSETS
	.align		4
        /*002c*/ 	.byte	0x04, 0x1c
        /*002e*/ 	.short	(.L_39 - .L_38)


	//   ....[0]....
.L_38:
        /*0030*/ 	.word	0x00000060


	//   ....[1]....
        /*0034*/ 	.word	0x00001190


	//----- nvinfo : EIATTR_CRS_STACK_SIZE
	.align		4
.L_39:
        /*0038*/ 	.byte	0x04, 0x1e
        /*003a*/ 	.short	(.L_41 - .L_40)
.L_40:
        /*003c*/ 	.word	0x00000000


	//----- nvinfo : EIATTR_CBANK_PARAM_SIZE
	.align		4
.L_41:
        /*0040*/ 	.byte	0x03, 0x19
        /*0042*/ 	.short	0x0008


	//----- nvinfo : EIATTR_PARAM_CBANK
	.align		4
        /*0044*/ 	.byte	0x04, 0x0a
        /*0046*/ 	.short	(.L_43 - .L_42)
	.align		4
.L_42:
        /*0048*/ 	.word	index@(.nv.constant0._Z4scanPi)
        /*004c*/ 	.short	0x0380
        /*004e*/ 	.short	0x0008


	//----- nvinfo : EIATTR_SW_WAR
	.align		4
.L_43:
        /*0050*/ 	.byte	0x04, 0x36
        /*0052*/ 	.short	(.L_45 - .L_44)
.L_44:
        /*0054*/ 	.word	0x00000008
.L_45:


//--------------------- .nv.info._Z7calcGisPhiPi  --------------------------
	.section	.nv.info._Z7calcGisPhiPi,"",@"SHT_CUDA_INFO"
	.sectionflags	@""
	.align	4


	//----- nvinfo : EIATTR_CUDA_API_VERSION
	.align		4
        /*0000*/ 	.byte	0x04, 0x37
        /*0002*/ 	.short	(.L_47 - .L_46)
.L_46:
        /*0004*/ 	.word	0x00000082


	//----- nvinfo : EIATTR_KPARAM_INFO
	.align		4
.L_47:
        /*0008*/ 	.byte	0x04, 0x17
        /*000a*/ 	.short	(.L_49 - .L_48)
.L_48:
        /*000c*/ 	.word	0x00000000
        /*0010*/ 	.short	0x0002
        /*0012*/ 	.short	0x0010
        /*0014*/ 	.byte	0x00, 0xf5, 0x21, 0x00


	//----- nvinfo : EIATTR_KPARAM_INFO
	.align		4
.L_49:
        /*0018*/ 	.byte	0x04, 0x17
        /*001a*/ 	.short	(.L_51 - .L_50)
.L_50:
        /*001c*/ 	.word	0x00000000
        /*0020*/ 	.short	0x0001
        /*0022*/ 	.short	0x0008
        /*0024*/ 	.byte	0x00, 0xf0, 0x11, 0x00


	//----- nvinfo : EIATTR_KPARAM_INFO
	.align		4
.L_51:
        /*0028*/ 	.byte	0x04, 0x17
        /*002a*/ 	.short	(.L_53 - .L_52)
.L_52:
        /*002c*/ 	.word	0x00000000
        /*0030*/ 	.short	0x0000
        /*0032*/ 	.short	0x0000
        /*0034*/ 	.byte	0x00, 0xf5, 0x21, 0x00


	//----- nvinfo : EIATTR_SPARSE_MMA_MASK
	.align		4
.L_53:
        /*0038*/ 	.byte	0x03, 0x50
        /*003a*/ 	.short	0x0000


	//----- nvinfo : EIATTR_MAXREG_COUNT
	.align		4
        /*003c*/ 	.byte	0x03, 0x1b
        /*003e*/ 	.short	0x00ff


	//----- nvinfo : EIATTR_NUM_BARRIERS
	.align		4
        /*0040*/ 	.byte	0x02, 0x4c
        /*0042*/ 	.byte	0x01
	.zero		1


	//----- nvinfo : EIATTR_MERCURY_ISA_VERSION
	.align		4
        /*0044*/ 	.byte	0x03, 0x5f
        /*0046*/ 	.short	0x0101


	//----- nvinfo : EIATTR_VRC_CTA_INIT_COUNT
	.align		4
        /*0048*/ 	.byte	0x02, 0x4a
	.zero		1
	.zero		1


	//----- nvinfo : EIATTR_EXIT_INSTR_OFFSETS
	.align		4
        /*004c*/ 	.byte	0x04, 0x1c
        /*004e*/ 	.short	(.L_55 - .L_54)


	//   ....[0]....
.L_54:
        /*0050*/ 	.word	0x000009b0


	//   ....[1]....
        /*0054*/ 	.word	0x00000cb0


	//   ....[2]....
        /*0058*/ 	.word	0x00000eb0


	//----- nvinfo : EIATTR_CRS_STACK_SIZE
	.align		4
.L_55:
        /*005c*/ 	.byte	0x04, 0x1e
        /*005e*/ 	.short	(.L_57 - .L_56)
.L_56:
        /*0060*/ 	.word	0x00000000


	//----- nvinfo : EIATTR_CBANK_PARAM_SIZE
	.align		4
.L_57:
        /*0064*/ 	.byte	0x03, 0x19
        /*0066*/ 	.short	0x0018


	//----- nvinfo : EIATTR_PARAM_CBANK
	.align		4
        /*0068*/ 	.byte	0x04, 0x0a
        /*006a*/ 	.short	(.L_59 - .L_58)
	.align		4
.L_58:
        /*006c*/ 	.word	index@(.nv.constant0._Z7calcGisPhiPi)
        /*0070*/ 	.short	0x0380
        /*0072*/ 	.short	0x0018


	//----- nvinfo : EIATTR_SW_WAR
	.align		4
.L_59:
        /*0074*/ 	.byte	0x04, 0x36
        /*0076*/ 	.short	(.L_61 - .L_60)
.L_60:
        /*0078*/ 	.word	0x00000008
.L_61:


//--------------------- .nv.callgraph             --------------------------
	.section	.nv.callgraph,"",@"SHT_CUDA_CALLGRAPH"
	.align	4
	.sectionentsize	8
	.align		4
        /*0000*/ 	.word	0x00000000
	.align		4
        /*0004*/ 	.word	0xffffffff
	.align		4
        /*0008*/ 	.word	0x00000000
	.align		4
        /*000c*/ 	.word	0xfffffffe
	.align		4
        /*0010*/ 	.word	0x00000000
	.align		4
        /*0014*/ 	.word	0xfffffffd
	.align		4
        /*0018*/ 	.word	0x00000000
	.align		4
        /*001c*/ 	.word	0xfffffffc


//--------------------- .text._Z6outGisPhiPi      --------------------------
	.section	.text._Z6outGisPhiPi,"ax",@progbits
	.align	128
        .global         _Z6outGisPhiPi
        .type           _Z6outGisPhiPi,@function
        .size           _Z6outGisPhiPi,(.L_x_52 - _Z6outGisPhiPi)
        .other          _Z6outGisPhiPi,@"STO_CUDA_ENTRY STV_DEFAULT"
_Z6outGisPhiPi:
.text._Z6outGisPhiPi:
[----:B------:R-:W-:Y:S01]  /*0000*/  LDC R1, c[0x0][0x37c] ;  /* 0x0000df00ff017b82 */ /* 0x000fe20000000800 */
[----:B------:R-:W0:Y:S07]  /*0010*/  S2R R0, SR_TID.X ;  /* 0x0000000000007919 */ /* 0x000e2e0000002100 */
[----:B------:R-:W0:Y:S01]  /*0020*/  S2UR UR4, SR_CTAID.X ;  /* 0x00000000000479c3 */ /* 0x000e220000002500 */
[----:B------:R-:W1:Y:S07]  /*0030*/  LDCU UR5, c[0x0][0x388] ;  /* 0x00007100ff0577ac */ /* 0x000e6e0008000800 */
[----:B------:R-:W0:Y:S02]  /*0040*/  LDC R7, c[0x0][0x360] ;  /* 0x0000d800ff077b82 */ /* 0x000e240000000800 */
[----:B0-----:R-:W-:-:S05]  /*0050*/  IMAD R0, R7, UR4, R0 ;  /* 0x0000000407007c24 */ /* 0x001fca000f8e0200 */
[----:B-1----:R-:W-:-:S13]  /*0060*/  ISETP.GE.AND P0, PT, R0, UR5, PT ;  /* 0x0000000500007c0c */ /* 0x002fda000bf06270 */
[----:B------:R-:W-:Y:S05]  /*0070*/  @P0 EXIT ;  /* 0x000000000000094d */ /* 0x000fea0003800000 */
[----:B------:R-:W0:Y:S01]  /*0080*/  LDC.64 R4, c[0x0][0x390] ;  /* 0x0000e400ff047b82 */ /* 0x000e220000000a00 */
[----:B------:R-:W1:Y:S01]  /*0090*/  LDCU UR4, c[0x0][0x370] ;  /* 0x00006e00ff0477ac */ /* 0x000e620008000800 */
[----:B------:R-:W-:Y:S01]  /*00a0*/  PRMT R6, RZ, 0x7610, R6 ;  /* 0x00007610ff067816 */ /* 0x000fe20000000006 */
[----:B------:R-:W2:Y:S01]  /*00b0*/  LDCU.64 UR6, c[0x0][0x358] ;  /* 0x00006b00ff0677ac */ /* 0x000ea20008000a00 */
[----:B------:R-:W3:Y:S01]  /*00c0*/  LDCU UR5, c[0x0][0x388] ;  /* 0x00007100ff0577ac */ /* 0x000ee20008000800 */
[----:B------:R-:W4:Y:S01]  /*00d0*/  LDCU.64 UR8, c[0x0][0x380] ;  /* 0x00007000ff0877ac */ /* 0x000f220008000a00 */
[----:B-1----:R-:W-:-:S07]  /*00e0*/  IMAD R7, R7, UR4, RZ ;  /* 0x0000000407077c24 */ /* 0x002fce000f8e02ff */
.L_x_2:
[----:B------:R-:W-:Y:S01]  /*00f0*/  BSSY.RECONVERGENT B0, `(.L_x_0) ;  /* 0x0000009000007945 */ /* 0x000fe20003800200 */
.L_x_1:
[----:B------:R-:W-:-:S05]  /*0100*/  LOP3.LUT R3, R6, 0xff, RZ, 0xc0, !PT ;  /* 0x000000ff06037812 */ /* 0x000fca00078ec0ff */
[----:B0-----:R-:W-:-:S06]  /*0110*/  IMAD.WIDE.U32 R2, R3, 0x4, R4 ;  /* 0x0000000403027825 */ /* 0x001fcc00078e0004 */
[----:B--2---:R-:W2:Y:S01]  /*0120*/  LDG.E R3, desc[UR6][R2.64] ;  /* 0x0000000602037981 */ /* 0x004ea2000c1e1900 */
[C---:B------:R-:W-:Y:S01]  /*0130*/  VIADD R8, R6.reuse, 0x1 ;  /* 0x0000000106087836 */ /* 0x040fe20000000000 */
[----:B------:R-:W-:-:S04]  /*0140*/  PRMT R9, R6, 0x7610, R9 ;  /* 0x0000761006097816 */ /* 0x000fc80000000009 */
[----:B------:R-:W-:Y:S02]  /*0150*/  PRMT R6, R8, 0x7610, R6 ;  /* 0x0000761008067816 */ /* 0x000fe40000000006 */
[----:B--2---:R-:W-:-:S13]  /*0160*/  ISETP.GT.AND P0, PT, R3, R0, PT ;  /* 0x000000000300720c */ /* 0x004fda0003f04270 */
[----:B------:R-:W-:Y:S05]  /*0170*/  @!P0 BRA `(.L_x_1) ;  /* 0xfffffffc00e08947 */ /* 0x000fea000383ffff */
[----:B---34-:R-:W-:Y:S05]  /*0180*/  BSYNC.RECONVERGENT B0 ;  /* 0x0000000000007941 */ /* 0x018fea0003800200 */
.L_x_0:
[C---:B------:R-:W-:Y:S02]  /*0190*/  IADD3 R2, P0, PT, R0.reuse, UR8, RZ ;  /* 0x0000000800027c10 */ /* 0x040fe4000ff1e0ff */
[----:B------:R-:W-:Y:S02]  /*01a0*/  PRMT R6, R9, 0x7610, R6 ;  /* 0x0000761009067816 */ /* 0x000fe40000000006 */
[C---:B------:R-:W-:Y:S01]  /*01b0*/  LEA.HI.X.SX32 R3, R0.reuse, UR9, 0x1, P0 ;  /* 0x0000000900037c11 */ /* 0x040fe200080f0eff */
[----:B------:R-:W-:-:S04]  /*01c0*/  IMAD.IADD R0, R0, 0x1, R7 ;  /* 0x0000000100007824 */ /* 0x000fc800078e0207 */
[----:B------:R1:W-:Y:S01]  /*01d0*/  STG.E.U8 desc[UR6][R2.64], R9 ;  /* 0x0000000902007986 */ /* 0x0003e2000c101106 */
[----:B------:R-:W-:-:S13]  /*01e0*/  ISETP.GE.AND P0, PT, R0, UR5, PT ;  /* 0x0000000500007c0c */ /* 0x000fda000bf06270 */
[----:B-1----:R-:W-:Y:S05]  /*01f0*/  @!P0 BRA `(.L_x_2) ;  /* 0xfffffffc00bc8947 */ /* 0x002fea000383ffff */
[----:B------:R-:W-:Y:S05]  /*0200*/  EXIT ;  /* 0x000000000000794d */ /* 0x000fea0003800000 */
.L_x_3:
[----:B------:R-:W-:-:S00]  /*0210*/  BRA `(.L_x_3) ;  /* 0xfffffffc00fc7947 */ /* 0x000fc0000383ffff */
[----:B------:R-:W-:-:S00]  /*0220*/  NOP ;  /* 0x0000000000007918 */ /* 0x000fc00000000000 */
        /* <DEDUP_REMOVED lines=13> */
.L_x_52:


//--------------------- .text._Z4scanPi           --------------------------
	.section	.text._Z4scanPi,"ax",@progbits
	.align	128
        .global         _Z4scanPi
        .type           _Z4scanPi,@function
        .size           _Z4scanPi,(.L_x_53 - _Z4scanPi)
        .other          _Z4scanPi,@"STO_CUDA_ENTRY STV_DEFAULT"
_Z4scanPi:
.text._Z4scanPi:
[----:B------:R-:W-:Y:S01]  /*0000*/  LDC R1, c[0x0][0x37c] ;  /* 0x0000df00ff017b82 */ /* 0x000fe20000000800 */
[----:B------:R-:W0:Y:S07]  /*0010*/  S2R R0, SR_TID.X ;  /* 0x0000000000007919 */ /* 0x000e2e0000002100 */
[----:B------:R-:W0:Y:S08]  /*0020*/  S2UR UR4, SR_CTAID.X ;  /* 0x00000000000479c3 */ /* 0x000e300000002500 */
[----:B------:R-:W0:Y:S02]  /*0030*/  LDC R3, c[0x0][0x360] ;  /* 0x0000d800ff037b82 */ /* 0x000e240000000800 */
[----:B0-----:R-:W-:-:S05]  /*0040*/  IMAD R0, R3, UR4, R0 ;  /* 0x0000000403007c24 */ /* 0x001fca000f8e0200 */
[----:B------:R-:W-:-:S13]  /*0050*/  ISETP.GT.AND P0, PT, R0, 0xff, PT ;  /* 0x000000ff0000780c */ /* 0x000fda0003f04270 */
[----:B------:R-:W-:Y:S05]  /*0060*/  @P0 EXIT ;  /* 0x000000000000094d */ /* 0x000fea0003800000 */
[----:B------:R-:W0:Y:S01]  /*0070*/  LDC.64 R2, c[0x0][0x380] ;  /* 0x0000e000ff027b82 */ /* 0x000e220000000a00 */
[----:B------:R-:W1:Y:S01]  /*0080*/  LDCU.64 UR6, c[0x0][0x358] ;  /* 0x00006b00ff0677ac */ /* 0x000e620008000a00 */
[----:B0-----:R-:W-:-:S05]  /*0090*/  IMAD.WIDE R2, R0, 0x4, R2 ;  /* 0x0000000400027825 */ /* 0x001fca00078e0202 */
[----:B-1----:R-:W2:Y:S01]  /*00a0*/  LDG.E R12, desc[UR6][R2.64] ;  /* 0x00000006020c7981 */ /* 0x002ea2000c1e1900 */
[----:B------:R-:W0:Y:S01]  /*00b0*/  S2UR UR5, SR_CgaCtaId ;  /* 0x00000000000579c3 */ /* 0x000e220000008800 */
[C---:B------:R-:W-:Y:S01]  /*00c0*/  IMAD.SHL.U32 R4, R0.reuse, 0x20, RZ ;  /* 0x0000002000047824 */ /* 0x040fe200078e00ff */
[----:B------:R-:W-:Y:S01]  /*00d0*/  UMOV UR4, 0x400 ;  /* 0x0000040000047882 */ /* 0x000fe20000000000 */
[C---:B------:R-:W-:Y:S01]  /*00e0*/  IMAD.SHL.U32 R5, R0.reuse, 0x2, RZ ;  /* 0x0000000200057824 */ /* 0x040fe200078e00ff */
[C---:B------:R-:W-:Y:S01]  /*00f0*/  LEA.HI.SX32 R9, R0.reuse, R0, 0x1b ;  /* 0x0000000000097211 */ /* 0x040fe200078fdaff */
[----:B------:R-:W-:Y:S01]  /*0100*/  IMAD.SHL.U32 R6, R0, 0x4, RZ ;  /* 0x0000000400067824 */ /* 0x000fe200078e00ff */
[----:B------:R-:W-:Y:S01]  /*0110*/  ISETP.GT.AND P5, PT, R4, 0xe0, PT ;  /* 0x000000e00400780c */ /* 0x000fe20003fa4270 */
[C---:B------:R-:W-:Y:S01]  /*0120*/  IMAD.SHL.U32 R7, R0.reuse, 0x8, RZ ;  /* 0x0000000800077824 */ /* 0x040fe200078e00ff */
[----:B------:R-:W-:Y:S01]  /*0130*/  ISETP.GT.AND P0, PT, R5, 0xfe, PT ;  /* 0x000000fe0500780c */ /* 0x000fe20003f04270 */
[----:B------:R-:W-:Y:S01]  /*0140*/  IMAD.SHL.U32 R8, R0, 0x10, RZ ;  /* 0x0000001000087824 */ /* 0x000fe200078e00ff */
[----:B------:R-:W-:Y:S01]  /*0150*/  BSSY.RECONVERGENT B0, `(.L_x_4) ;  /* 0x0000015000007945 */ /* 0x000fe20003800200 */
[----:B------:R-:W-:-:S02]  /*0160*/  ISETP.GT.AND P1, PT, R6, 0xfc, PT ;  /* 0x000000fc0600780c */ /* 0x000fc40003f24270 */
[----:B------:R-:W-:Y:S02]  /*0170*/  ISETP.GT.AND P2, PT, R7, 0xf8, PT ;  /* 0x000000f80700780c */ /* 0x000fe40003f44270 */
[----:B------:R-:W-:-:S04]  /*0180*/  ISETP.GT.AND P3, PT, R8, 0xf0, PT ;  /* 0x000000f00800780c */ /* 0x000fc80003f64270 */
[----:B------:R-:W-:Y:S01]  /*0190*/  @!P5 VIADD R11, R4, 0xf ;  /* 0x0000000f040bd836 */ /* 0x000fe20000000000 */
[----:B0-----:R-:W-:-:S04]  /*01a0*/  ULEA UR4, UR5, UR4, 0x18 ;  /* 0x0000000405047291 */ /* 0x001fc8000f8ec0ff */
[----:B------:R-:W-:Y:S02]  /*01b0*/  @!P5 LEA.HI.SX32 R10, R11, R4, 0x1b ;  /* 0x000000040b0ad211 */ /* 0x000fe400078fdaff */
[----:B------:R-:W-:Y:S02]  /*01c0*/  LEA R9, R9, UR4, 0x2 ;  /* 0x0000000409097c11 */ /* 0x000fe4000f8e10ff */
[----:B------:R-:W-:-:S03]  /*01d0*/  @!P5 LEA R10, R10, UR4, 0x2 ;  /* 0x000000040a0adc11 */ /* 0x000fc6000f8e10ff */
[----:B--2---:R0:W-:Y:S01]  /*01e0*/  STS [R9], R12 ;  /* 0x0000000c09007388 */ /* 0x0041e20000000800 */
[----:B------:R-:W-:Y:S06]  /*01f0*/  BAR.SYNC.DEFER_BLOCKING 0x0 ;  /* 0x0000000000007b1d */ /* 0x000fec0000010000 */
[----:B------:R-:W-:Y:S05]  /*0200*/  @P0 BRA `(.L_x_5) ;  /* 0x0000000000240947 */ /* 0x000fea0003800000 */
[C---:B0-----:R-:W-:Y:S01]  /*0210*/  VIADD R12, R5.reuse, 0x1 ;  /* 0x00000001050c7836 */ /* 0x041fe20000000000 */
[----:B------:R-:W-:-:S04]  /*0220*/  LEA.HI.SX32 R11, R5, R5, 0x1b ;  /* 0x00000005050b7211 */ /* 0x000fc800078fdaff */
[----:B------:R-:W-:Y:S02]  /*0230*/  LEA.HI.SX32 R12, R12, R5, 0x1b ;  /* 0x000000050c0c7211 */ /* 0x000fe400078fdaff */
[----:B------:R-:W-:Y:S02]  /*0240*/  LEA R11, R11, UR4, 0x2 ;  /* 0x000000040b0b7c11 */ /* 0x000fe4000f8e10ff */
[----:B------:R-:W-:-:S04]  /*0250*/  LEA R12, R12, UR4, 0x2 ;  /* 0x000000040c0c7c11 */ /* 0x000fc8000f8e10ff */
[----:B------:R-:W-:Y:S04]  /*0260*/  LDS R11, [R11] ;  /* 0x000000000b0b7984 */ /* 0x000fe80000000800 */
[----:B------:R-:W0:Y:S02]  /*0270*/  LDS R14, [R12+0x4] ;  /* 0x000004000c0e7984 */ /* 0x000e240000000800 */
[----:B0-----:R-:W-:-:S05]  /*0280*/  IMAD.IADD R13, R11, 0x1, R14 ;  /* 0x000000010b0d7824 */ /* 0x001fca00078e020e */
[----:B------:R1:W-:Y:S02]  /*0290*/  STS [R12+0x4], R13 ;  /* 0x0000040d0c007388 */ /* 0x0003e40000000800 */
.L_x_5:
[----:B------:R-:W-:Y:S05]  /*02a0*/  BSYNC.RECONVERGENT B0 ;  /* 0x0000000000007941 */ /* 0x000fea0003800200 */
.L_x_4:
[----:B------:R-:W-:Y:S06]  /*02b0*/  BAR.SYNC.DEFER_BLOCKING 0x0 ;  /* 0x0000000000007b1d */ /* 0x000fec0000010000 */
[----:B------:R-:W-:Y:S04]  /*02c0*/  BSSY.RECONVERGENT B0, `(.L_x_6) ;  /* 0x000000c000007945 */ /* 0x000fe80003800200 */
[----:B------:R-:W-:Y:S05]  /*02d0*/  @P1 BRA `(.L_x_7) ;  /* 0x0000000000281947 */ /* 0x000fea0003800000 */
[C---:B-1----:R-:W-:Y:S02]  /*02e0*/  VIADD R13, R6.reuse, 0x1 ;  /* 0x00000001060d7836 */ /* 0x042fe40000000000 */
[----:B------:R-:W-:-:S03]  /*02f0*/  VIADD R11, R6, 0x3 ;  /* 0x00000003060b7836 */ /* 0x000fc60000000000 */
[-C--:B------:R-:W-:Y:S02]  /*0300*/  LEA.HI.SX32 R13, R13, R6.reuse, 0x1b ;  /* 0x000000060d0d7211 */ /* 0x080fe400078fdaff */
[----:B------:R-:W-:Y:S02]  /*0310*/  LEA.HI.SX32 R11, R11, R6, 0x1b ;  /* 0x000000060b0b7211 */ /* 0x000fe400078fdaff */
[----:B------:R-:W-:Y:S02]  /*0320*/  LEA R13, R13, UR4, 0x2 ;  /* 0x000000040d0d7c11 */ /* 0x000fe4000f8e10ff */
[----:B------:R-:W-:-:S04]  /*0330*/  LEA R11, R11, UR4, 0x2 ;  /* 0x000000040b0b7c11 */ /* 0x000fc8000f8e10ff */
[----:B------:R-:W-:Y:S04]  /*0340*/  LDS R13, [R13+0x4] ;  /* 0x000004000d0d7984 */ /* 0x000fe80000000800 */
[----:B0-----:R-:W0:Y:S02]  /*0350*/  LDS R12, [R11+0xc] ;  /* 0x00000c000b0c7984 */ /* 0x001e240000000800 */
[----:B0-----:R-:W-:-:S05]  /*0360*/  IMAD.IADD R12, R13, 0x1, R12 ;  /* 0x000000010d0c7824 */ /* 0x001fca00078e020c */
[----:B------:R2:W-:Y:S02]  /*0370*/  STS [R11+0xc], R12 ;  /* 0x00000c0c0b007388 */ /* 0x0005e40000000800 */
.L_x_7:
[----:B------:R-:W-:Y:S05]  /*0380*/  BSYNC.RECONVERGENT B0 ;  /* 0x0000000000007941 */ /* 0x000fea0003800200 */
.L_x_6:
[----:B------:R-:W-:Y:S06]  /*0390*/  BAR.SYNC.DEFER_BLOCKING 0x0 ;  /* 0x0000000000007b1d */ /* 0x000fec0000010000 */
[----:B------:R-:W-:Y:S04]  /*03a0*/  BSSY.RECONVERGENT B0, `(.L_x_8) ;  /* 0x000000c000007945 */ /* 0x000fe80003800200 */
[----:B------:R-:W-:Y:S05]  /*03b0*/  @P2 BRA `(.L_x_9) ;  /* 0x0000000000282947 */ /* 0x000fea0003800000 */
[C---:B------:R-:W-:Y:S02]  /*03c0*/  VIADD R14, R7.reuse, 0x3 ;  /* 0x00000003070e7836 */ /* 0x040fe40000000000 */
[----:B012---:R-:W-:-:S03]  /*03d0*/  VIADD R12, R7, 0x7 ;  /* 0x00000007070c7836 */ /* 0x007fc60000000000 */
[-C--:B------:R-:W-:Y:S02]  /*03e0*/  LEA.HI.SX32 R14, R14, R7.reuse, 0x1b ;  /* 0x000000070e0e7211 */ /* 0x080fe400078fdaff */
[----:B------:R-:W-:Y:S02]  /*03f0*/  LEA.HI.SX32 R12, R12, R7, 0x1b ;  /* 0x000000070c0c7211 */ /* 0x000fe400078fdaff */
[----:B------:R-:W-:Y:S02]  /*0400*/  LEA R14, R14, UR4, 0x2 ;  /* 0x000000040e0e7c11 */ /* 0x000fe4000f8e10ff */
[----:B------:R-:W-:-:S04]  /*0410*/  LEA R12, R12, UR4, 0x2 ;  /* 0x000000040c0c7c11 */ /* 0x000fc8000f8e10ff */
[----:B------:R-:W-:Y:S04]  /*0420*/  LDS R14, [R14+0xc] ;  /* 0x00000c000e0e7984 */ /* 0x000fe80000000800 */
[----:B------:R-:W0:Y:S02]  /*0430*/  LDS R11, [R12+0x1c] ;  /* 0x00001c000c0b7984 */ /* 0x000e240000000800 */
[----:B0-----:R-:W-:-:S05]  /*0440*/  IMAD.IADD R11, R14, 0x1, R11 ;  /* 0x000000010e0b7824 */ /* 0x001fca00078e020b */
[----:B------:R3:W-:Y:S02]  /*0450*/  STS [R12+0x1c], R11 ;  /* 0x00001c0b0c007388 */ /* 0x0007e40000000800 */
.L_x_9:
[----:B------:R-:W-:Y:S05]  /*0460*/  BSYNC.RECONVERGENT B0 ;  /* 0x0000000000007941 */ /* 0x000fea0003800200 */
.L_x_8:
[----:B------:R-:W-:Y:S06]  /*0470*/  BAR.SYNC.DEFER_BLOCKING 0x0 ;  /* 0x0000000000007b1d */ /* 0x000fec0000010000 */
[----:B------:R-:W-:Y:S04]  /*0480*/  BSSY.RECONVERGENT B0, `(.L_x_10) ;  /* 0x000000c000007945 */ /* 0x000fe80003800200 */
[----:B------:R-:W-:Y:S05]  /*0490*/  @P3 BRA `(.L_x_11) ;  /* 0x0000000000283947 */ /* 0x000fea0003800000 */
[C---:B-1----:R-:W-:Y:S02]  /*04a0*/  VIADD R13, R8.reuse, 0x7 ;  /* 0x00000007080d7836 */ /* 0x042fe40000000000 */
[----:B--23--:R-:W-:-:S03]  /*04b0*/  VIADD R11, R8, 0xf ;  /* 0x0000000f080b7836 */ /* 0x00cfc60000000000 */
        /* <DEDUP_REMOVED lines=8> */
.L_x_11:
[----:B------:R-:W-:Y:S05]  /*0540*/  BSYNC.RECONVERGENT B0 ;  /* 0x0000000000007941 */ /* 0x000fea0003800200 */
.L_x_10:
[----:B------:R-:W-:Y:S01]  /*0550*/  BAR.SYNC.DEFER_BLOCKING 0x0 ;  /* 0x0000000000007b1d */ /* 0x000fe20000010000 */
[C---:B------:R-:W-:Y:S01]  /*0560*/  ISETP.GT.AND P0, PT, R0.reuse, 0x1, PT ;  /* 0x000000010000780c */ /* 0x040fe20003f04270 */
[C---:B-1----:R-:W-:Y:S01]  /*0570*/  IMAD.SHL.U32 R13, R0.reuse, 0x100, RZ ;  /* 0x00000100000d7824 */ /* 0x042fe200078e00ff */
[C---:B------:R-:W-:Y:S01]  /*0580*/  ISETP.GT.AND P4, PT, R0.reuse, RZ, PT ;  /* 0x000000ff0000720c */ /* 0x040fe20003f84270 */
[C---:B------:R-:W-:Y:S01]  /*0590*/  VIADD R14, R0.reuse, 0x1 ;  /* 0x00000001000e7836 */ /* 0x040fe20000000000 */
[C---:B------:R-:W-:Y:S01]  /*05a0*/  ISETP.GT.AND P3, PT, R0.reuse, 0x3, PT ;  /* 0x000000030000780c */ /* 0x040fe20003f64270 */
[----:B------:R-:W-:Y:S01]  /*05b0*/  BSSY.RECONVERGENT B0, `(.L_x_12) ;  /* 0x0000019000007945 */ /* 0x000fe20003800200 */
[C---:B------:R-:W-:Y:S02]  /*05c0*/  ISETP.GT.AND P2, PT, R0.reuse, 0x7, PT ;  /* 0x000000070000780c */ /* 0x040fe40003f44270 */
[----:B------:R-:W-:Y:S01]  /*05d0*/  ISETP.GT.AND P1, PT, R0, 0xf, PT ;  /* 0x0000000f0000780c */ /* 0x000fe20003f24270 */
[----:B--234-:R-:W-:Y:S04]  /*05e0*/  @!P5 LDS R11, [R10+0x3c] ;  /* 0x00003c000a0bd984 */ /* 0x01cfe80000000800 */
[----:B0-----:R-:W0:Y:S02]  /*05f0*/  @!P5 LDS R12, [R10+0x7c] ;  /* 0x00007c000a0cd984 */ /* 0x001e240000000800 */
[----:B0-----:R-:W-:-:S02]  /*0600*/  @!P5 IMAD.IADD R15, R11, 0x1, R12 ;  /* 0x000000010b0fd824 */ /* 0x001fc400078e020c */
[C---:B------:R-:W-:Y:S02]  /*0610*/  IMAD.SHL.U32 R11, R0.reuse, 0x40, RZ ;  /* 0x00000040000b7824 */ /* 0x040fe400078e00ff */
[----:B------:R-:W-:Y:S01]  /*0620*/  IMAD.SHL.U32 R12, R0, 0x80, RZ ;  /* 0x00000080000c7824 */ /* 0x000fe200078e00ff */
[----:B------:R0:W-:Y:S01]  /*0630*/  @!P5 STS [R10+0x7c], R15 ;  /* 0x00007c0f0a00d388 */ /* 0x0001e20000000800 */
[----:B------:R-:W-:Y:S01]  /*0640*/  BAR.SYNC.DEFER_BLOCKING 0x0 ;  /* 0x0000000000007b1d */ /* 0x000fe20000010000 */
[----:B------:R-:W-:Y:S02]  /*0650*/  ISETP.GT.AND P5, PT, R11, 0xc0, PT ;  /* 0x000000c00b00780c */ /* 0x000fe40003fa4270 */
[----:B------:R-:W-:Y:S02]  /*0660*/  ISETP.GT.AND P6, PT, R12, 0x80, PT ;  /* 0x000000800c00780c */ /* 0x000fe40003fc4270 */
[----:B0-----:R-:W-:Y:S02]  /*0670*/  P2R R10, PR, RZ, 0x1 ;  /* 0x00000001ff0a7803 */ /* 0x001fe40000000000 */
[----:B------:R-:W-:-:S07]  /*0680*/  ISETP.GT.AND P0, PT, R0, 0x1f, PT ;  /* 0x0000001f0000780c */ /* 0x000fce0003f04270 */
[----:B------:R-:W-:Y:S06]  /*0690*/  @P5 BRA `(.L_x_13) ;  /* 0x0000000000285947 */ /* 0x000fec0003800000 */
[C---:B------:R-:W-:Y:S02]  /*06a0*/  VIADD R16, R11.reuse, 0x1f ;  /* 0x0000001f0b107836 */ /* 0x040fe40000000000 */
[----:B------:R-:W-:-:S03]  /*06b0*/  VIADD R10, R11, 0x3f ;  /* 0x0000003f0b0a7836 */ /* 0x000fc60000000000 */
        /* <DEDUP_REMOVED lines=8> */
.L_x_13:
[----:B------:R-:W-:Y:S05]  /*0740*/  BSYNC.RECONVERGENT B0 ;  /* 0x0000000000007941 */ /* 0x000fea0003800200 */
.L_x_12:
[----:B------:R-:W-:Y:S01]  /*0750*/  BAR.SYNC.DEFER_BLOCKING 0x0 ;  /* 0x0000000000007b1d */ /* 0x000fe20000010000 */
[----:B------:R-:W-:-:S05]  /*0760*/  ISETP.GT.AND P5, PT, R13, RZ, PT ;  /* 0x000000ff0d00720c */ /* 0x000fca0003fa4270 */
[----:B------:R-:W-:Y:S04]  /*0770*/  BSSY.RECONVERGENT B0, `(.L_x_14) ;  /* 0x000000c000007945 */ /* 0x000fe80003800200 */
[----:B------:R-:W-:Y:S05]  /*0780*/  @P6 BRA `(.L_x_15) ;  /* 0x0000000000286947 */ /* 0x000fea0003800000 */
[C---:B------:R-:W-:Y:S02]  /*0790*/  VIADD R17, R12.reuse, 0x3f ;  /* 0x0000003f0c117836 */ /* 0x040fe40000000000 */
[----:B0-----:R-:W-:-:S03]  /*07a0*/  VIADD R15, R12, 0x7f ;  /* 0x0000007f0c0f7836 */ /* 0x001fc60000000000 */
        /* <DEDUP_REMOVED lines=8> */
.L_x_15:
[----:B------:R-:W-:Y:S05]  /*0830*/  BSYNC.RECONVERGENT B0 ;  /* 0x0000000000007941 */ /* 0x000fea0003800200 */
.L_x_14:
[----:B------:R-:W-:Y:S01]  /*0840*/  BAR.SYNC.DEFER_BLOCKING 0x0 ;  /* 0x0000000000007b1d */ /* 0x000fe20000010000 */
[----:B------:R-:W-:-:S05]  /*0850*/  ISETP.GT.AND P6, PT, R0, 0x3f, PT ;  /* 0x0000003f0000780c */ /* 0x000fca0003fc4270 */
[----:B------:R-:W-:Y:S04]  /*0860*/  BSSY.RECONVERGENT B0, `(.L_x_16) ;  /* 0x000000c000007945 */ /* 0x000fe80003800200 */
[----:B------:R-:W-:Y:S05]  /*0870*/  @P5 BRA `(.L_x_17) ;  /* 0x0000000000285947 */ /* 0x000fea0003800000 */
[C---:B------:R-:W-:Y:S02]  /*0880*/  VIADD R16, R13.reuse, 0x7f ;  /* 0x0000007f0d107836 */ /* 0x040fe40000000000 */
[----:B01----:R-:W-:-:S03]  /*0890*/  VIADD R10, R13, 0xff ;  /* 0x000000ff0d0a7836 */ /* 0x003fc60000000000 */
        /* <DEDUP_REMOVED lines=8> */
.L_x_17:
[----:B------:R-:W-:Y:S05]  /*0920*/  BSYNC.RECONVERGENT B0 ;  /* 0x0000000000007941 */ /* 0x000fea0003800200 */
.L_x_16:
[----:B------:R-:W-:Y:S01]  /*0930*/  BAR.SYNC.DEFER_BLOCKING 0x0 ;  /* 0x0000000000007b1d */ /* 0x000fe20000010000 */
[----:B------:R-:W-:-:S05]  /*0940*/  ISETP.GT.AND P5, PT, R0, 0x7f, PT ;  /* 0x0000007f0000780c */ /* 0x000fca0003fa4270 */
[----:B------:R-:W-:Y:S01]  /*0950*/  BSSY.RECONVERGENT B0, `(.L_x_18) ;  /* 0x0000010000007945 */ /* 0x000fe20003800200 */
[----:B------:R-:W-:Y:S01]  /*0960*/  STS [UR4+0x418], RZ ;  /* 0x000418ffff007988 */ /* 0x000fe20008000804 */
[----:B------:R-:W-:Y:S06]  /*0970*/  BAR.SYNC.DEFER_BLOCKING 0x0 ;  /* 0x0000000000007b1d */ /* 0x000fec0000010000 */
[----:B------:R-:W-:Y:S05]  /*0980*/  @P4 BRA `(.L_x_19) ;  /* 0x0000000000304947 */ /* 0x000fea0003800000 */
[C---:B------:R-:W-:Y:S02]  /*0990*/  VIADD R17, R13.reuse, 0x7f ;  /* 0x0000007f0d117836 */ /* 0x040fe40000000000 */
[----:B012---:R-:W-:Y:S02]  /*09a0*/  IMAD.SHL.U32 R10, R14, 0x100, RZ ;  /* 0x000001000e0a7824 */ /* 0x007fe400078e00ff */
[----:B------:R-:W-:-:S03]  /*09b0*/  VIADD R15, R13, 0xff ;  /* 0x000000ff0d0f7836 */ /* 0x000fc60000000000 */
[-C--:B------:R-:W-:Y:S02]  /*09c0*/  LEA.HI.SX32 R13, R17, R10.reuse, 0x1b ;  /* 0x0000000a110d7211 */ /* 0x080fe400078fdaff */
[----:B------:R-:W-:Y:S02]  /*09d0*/  LEA.HI.SX32 R10, R15, R10, 0x1b ;  /* 0x0000000a0f0a7211 */ /* 0x000fe400078fdaff */
[----:B------:R-:W-:Y:S02]  /*09e0*/  LEA R13, R13, UR4, 0x2 ;  /* 0x000000040d0d7c11 */ /* 0x000fe4000f8e10ff */
[----:B------:R-:W-:-:S03]  /*09f0*/  LEA R15, R10, UR4, 0x2 ;  /* 0x000000040a0f7c11 */ /* 0x000fc6000f8e10ff */
[----:B------:R-:W-:Y:S04]  /*0a00*/  LDS R10, [R13+-0x204] ;  /* 0xfffdfc000d0a7984 */ /* 0x000fe80000000800 */
[----:B------:R-:W0:Y:S02]  /*0a10*/  LDS R16, [R15+-0x4] ;  /* 0xfffffc000f107984 */ /* 0x000e240000000800 */
[----:B0-----:R-:W-:Y:S02]  /*0a20*/  IMAD.IADD R10, R10, 0x1, R16 ;  /* 0x000000010a0a7824 */ /* 0x001fe400078e0210 */
[----:B------:R3:W-:Y:S04]  /*0a30*/  STS [R13+-0x204], R16 ;  /* 0xfffdfc100d007388 */ /* 0x0007e80000000800 */
[----:B------:R3:W-:Y:S02]  /*0a40*/  STS [R15+-0x4], R10 ;  /* 0xfffffc0a0f007388 */ /* 0x0007e40000000800 */
.L_x_19:
[----:B------:R-:W-:Y:S05]  /*0a50*/  BSYNC.RECONVERGENT B0 ;  /* 0x0000000000007941 */ /* 0x000fea0003800200 */
.L_x_18:
[----:B------:R-:W-:Y:S01]  /*0a60*/  BAR.SYNC.DEFER_BLOCKING 0x0 ;  /* 0x0000000000007b1d */ /* 0x000fe20000010000 */
[----:B------:R-:W-:-:S05]  /*0a70*/  ISETP.GT.AND P4, PT, R0, 0x1, PT ;  /* 0x000000010000780c */ /* 0x000fca0003f84270 */
[----:B------:R-:W-:Y:S08]  /*0a80*/  BSSY.RECONVERGENT B0, `(.L_x_20) ;  /* 0x000000e000007945 */ /* 0x000ff00003800200 */
[----:B------:R-:W-:Y:S05]  /*0a90*/  @P4 BRA `(.L_x_21) ;  /* 0x0000000000304947 */ /* 0x000fea0003800000 */
[----:B0123--:R-:W-:Y:S02]  /*0aa0*/  VIADD R15, R12, 0x3f ;  /* 0x0000003f0c0f7836 */ /* 0x00ffe40000000000 */
[----:B------:R-:W-:Y:S02]  /*0ab0*/  IMAD.SHL.U32 R0, R14, 0x80, RZ ;  /* 0x000000800e007824 */ /* 0x000fe400078e00ff */
        /* <DEDUP_REMOVED lines=10> */
.L_x_21:
[----:B------:R-:W-:Y:S05]  /*0b60*/  BSYNC.RECONVERGENT B0 ;  /* 0x0000000000007941 */ /* 0x000fea0003800200 */
.L_x_20:
[----:B------:R-:W-:Y:S06]  /*0b70*/  BAR.SYNC.DEFER_BLOCKING 0x0 ;  /* 0x0000000000007b1d */ /* 0x000fec0000010000 */
[----:B------:R-:W-:Y:S04]  /*0b80*/  BSSY.RECONVERGENT B0, `(.L_x_22) ;  /* 0x000000e000007945 */ /* 0x000fe80003800200 */
[----:B------:R-:W-:Y:S05]  /*0b90*/  @P3 BRA `(.L_x_23) ;  /* 0x0000000000303947 */ /* 0x000fea0003800000 */
[C---:B---34-:R-:W-:Y:S02]  /*0ba0*/  VIADD R13, R11.reuse, 0x1f ;  /* 0x0000001f0b0d7836 */ /* 0x058fe40000000000 */
[----:B------:R-:W-:Y:S02]  /*0bb0*/  IMAD.SHL.U32 R0, R14, 0x40, RZ ;  /* 0x000000400e007824 */ /* 0x000fe400078e00ff */
[----:B------:R-:W-:-:S03]  /*0bc0*/  VIADD R11, R11, 0x3f ;  /* 0x0000003f0b0b7836 */ /* 0x000fc60000000000 */
[-C--:B012---:R-:W-:Y:S02]  /*0bd0*/  LEA.HI.SX32 R10, R13, R0.reuse, 0x1b ;  /* 0x000000000d0a7211 */ /* 0x087fe400078fdaff */
        /* <DEDUP_REMOVED lines=8> */
.L_x_23:
[----:B------:R-:W-:Y:S05]  /*0c60*/  BSYNC.RECONVERGENT B0 ;  /* 0x0000000000007941 */ /* 0x000fea0003800200 */
.L_x_22:
[----:B------:R-:W-:Y:S06]  /*0c70*/  BAR.SYNC.DEFER_BLOCKING 0x0 ;  /* 0x0000000000007b1d */ /* 0x000fec0000010000 */
[----:B------:R-:W-:Y:S04]  /*0c80*/  BSSY.RECONVERGENT B0, `(.L_x_24) ;  /* 0x000000b000007945 */ /* 0x000fe80003800200 */
[----:B------:R-:W-:Y:S05]  /*0c90*/  @P2 BRA `(.L_x_25) ;  /* 0x0000000000242947 */ /* 0x000fea0003800000 */
[----:B0-----:R-:W-:Y:S02]  /*0ca0*/  VIADD R11, R4, 0xf ;  /* 0x0000000f040b7836 */ /* 0x001fe40000000000 */
[----:B------:R-:W-:-:S05]  /*0cb0*/  IMAD.SHL.U32 R0, R14, 0x20, RZ ;  /* 0x000000200e007824 */ /* 0x000fca00078e00ff */
[----:B------:R-:W-:-:S04]  /*0cc0*/  LEA.HI.SX32 R0, R11, R0, 0x1b ;  /* 0x000000000b007211 */ /* 0x000fc800078fdaff */
[----:B------:R-:W-:-:S05]  /*0cd0*/  LEA R0, R0, UR4, 0x2 ;  /* 0x0000000400007c11 */ /* 0x000fca000f8e10ff */
[----:B------:R-:W-:Y:S04]  /*0ce0*/  LDS R4, [R0+-0x44] ;  /* 0xffffbc0000047984 */ /* 0x000fe80000000800 */
[----:B------:R-:W3:Y:S02]  /*0cf0*/  LDS R11, [R0+-0x4] ;  /* 0xfffffc00000b7984 */ /* 0x000ee40000000800 */
[----:B---34-:R-:W-:Y:S02]  /*0d00*/  IMAD.IADD R13, R4, 0x1, R11 ;  /* 0x00000001040d7824 */ /* 0x018fe400078e020b */
[----:B------:R0:W-:Y:S04]  /*0d10*/  STS [R0+-0x44], R11 ;  /* 0xffffbc0b00007388 */ /* 0x0001e80000000800 */
[----:B------:R0:W-:Y:S02]  /*0d20*/  STS [R0+-0x4], R13 ;  /* 0xfffffc0d00007388 */ /* 0x0001e40000000800 */
.L_x_25:
[----:B------:R-:W-:Y:S05]  /*0d30*/  BSYNC.RECONVERGENT B0 ;  /* 0x0000000000007941 */ /* 0x000fea0003800200 */
.L_x_24:
[----:B------:R-:W-:Y:S06]  /*0d40*/  BAR.SYNC.DEFER_BLOCKING 0x0 ;  /* 0x0000000000007b1d */ /* 0x000fec0000010000 */
[----:B------:R-:W-:Y:S04]  /*0d50*/  BSSY.RECONVERGENT B0, `(.L_x_26) ;  /* 0x000000e000007945 */ /* 0x000fe80003800200 */
[----:B------:R-:W-:Y:S05]  /*0d60*/  @P1 BRA `(.L_x_27) ;  /* 0x0000000000301947 */ /* 0x000fea0003800000 */
[----:B0--34-:R-:W-:Y:S02]  /*0d70*/  VIADD R13, R8, 0x7 ;  /* 0x00000007080d7836 */ /* 0x019fe40000000000 */
        /* <DEDUP_REMOVED lines=11> */
.L_x_27:
[----:B------:R-:W-:Y:S05]  /*0e30*/  BSYNC.RECONVERGENT B0 ;  /* 0x0000000000007941 */ /* 0x000fea0003800200 */
.L_x_26:
[----:B------:R-:W-:Y:S06]  /*0e40*/  BAR.SYNC.DEFER_BLOCKING 0x0 ;  /* 0x0000000000007b1d */ /* 0x000fec0000010000 */
[----:B------:R-:W-:Y:S04]  /*0e50*/  BSSY.RECONVERGENT B0, `(.L_x_28) ;  /* 0x000000e000007945 */ /* 0x000fe80003800200 */
[----:B------:R-:W-:Y:S05]  /*0e60*/  @P0 BRA `(.L_x_29) ;  /* 0x0000000000300947 */ /* 0x000fea0003800000 */
[C---:B0-----:R-:W-:Y:S02]  /*0e70*/  VIADD R11, R7.reuse, 0x3 ;  /* 0x00000003070b7836 */ /* 0x041fe40000000000 */
        /* <DEDUP_REMOVED lines=11> */
.L_x_29:
[----:B------:R-:W-:Y:S05]  /*0f30*/  BSYNC.RECONVERGENT B0 ;  /* 0x0000000000007941 */ /* 0x000fea0003800200 */
.L_x_28:
[----:B------:R-:W-:Y:S06]  /*0f40*/  BAR.SYNC.DEFER_BLOCKING 0x0 ;  /* 0x0000000000007b1d */ /* 0x000fec0000010000 */
[----:B------:R-:W-:Y:S04]  /*0f50*/  BSSY.RECONVERGENT B0, `(.L_x_30) ;  /* 0x000000e000007945 */ /* 0x000fe80003800200 */
[----:B------:R-:W-:Y:S05]  /*0f60*/  @P6 BRA `(.L_x_31) ;  /* 0x0000000000306947 */ /* 0x000fea0003800000 */
[----:B0-----:R-:W-:Y:S02]  /*0f70*/  VIADD R11, R6, 0x1 ;  /* 0x00000001060b7836 */ /* 0x001fe40000000000 */
        /* <DEDUP_REMOVED lines=11> */
.L_x_31:
[----:B------:R-:W-:Y:S05]  /*1030*/  BSYNC.RECONVERGENT B0 ;  /* 0x0000000000007941 */ /* 0x000fea0003800200 */
.L_x_30:
[----:B------:R-:W-:Y:S06]  /*1040*/  BAR.SYNC.DEFER_BLOCKING 0x0 ;  /* 0x0000000000007b1d */ /* 0x000fec0000010000 */
[----:B------:R-:W-:Y:S04]  /*1050*/  BSSY.RECONVERGENT B0, `(.L_x_32) ;  /* 0x000000d000007945 */ /* 0x000fe80003800200 */
[----:B------:R-:W-:Y:S05]  /*1060*/  @P5 BRA `(.L_x_33) ;  /* 0x00000000002c5947 */ /* 0x000fea0003800000 */
[----:B------:R-:W-:Y:S02]  /*1070*/  IMAD.SHL.U32 R14, R14, 0x2, RZ ;  /* 0x000000020e0e7824 */ /* 0x000fe400078e00ff */
[----:B0-----:R-:W-:-:S03]  /*1080*/  VIADD R7, R5, 0x1 ;  /* 0x0000000105077836 */ /* 0x001fc60000000000 */
        /* <DEDUP_REMOVED lines=9> */
.L_x_33:
[----:B------:R-:W-:Y:S05]  /*1120*/  BSYNC.RECONVERGENT B0 ;  /* 0x0000000000007941 */ /* 0x000fea0003800200 */
.L_x_32:
[----:B------:R-:W-:Y:S08]  /*1130*/  BAR.SYNC.DEFER_BLOCKING 0x0 ;  /* 0x0000000000007b1d */ /* 0x000ff00000010000 */
[----:B------:R-:W-:Y:S06]  /*1140*/  BAR.SYNC.DEFER_BLOCKING 0x0 ;  /* 0x0000000000007b1d */ /* 0x000fec0000010000 */
[----:B0-----:R-:W5:Y:S04]  /*1150*/  LDG.E R0, desc[UR6][R2.64] ;  /* 0x0000000602007981 */ /* 0x001f68000c1e1900 */
[----:B------:R-:W5:Y:S02]  /*1160*/  LDS R9, [R9] ;  /* 0x0000000009097984 */ /* 0x000f640000000800 */
[----:B-----5:R-:W-:-:S05]  /*1170*/  IMAD.IADD R5, R9, 0x1, R0 ;  /* 0x0000000109057824 */ /* 0x020fca00078e0200 */
[----:B------:R-:W-:Y:S01]  /*1180*/  STG.E desc[UR6][R2.64], R5 ;  /* 0x0000000502007986 */ /* 0x000fe2000c101906 */
[----:B------:R-:W-:Y:S05]  /*1190*/  EXIT ;  /* 0x000000000000794d */ /* 0x000fea0003800000 */
.L_x_34:
        /* <DEDUP_REMOVED lines=14> */
.L_x_53:


//--------------------- .text._Z7calcGisPhiPi     --------------------------
	.section	.text._Z7calcGisPhiPi,"ax",@progbits
	.align	128
        .global         _Z7calcGisPhiPi
        .type           _Z7calcGisPhiPi,@function
        .size           _Z7calcGisPhiPi,(.L_x_54 - _Z7calcGisPhiPi)
        .other          _Z7calcGisPhiPi,@"STO_CUDA_ENTRY STV_DEFAULT"
_Z7calcGisPhiPi:
.text._Z7calcGisPhiPi:
[----:B------:R-:W-:Y:S01]  /*0000*/  LDC R1, c[0x0][0x37c] ;  /* 0x0000df00ff017b82 */ /* 0x000fe20000000800 */
[----:B------:R-:W0:Y:S07]  /*0010*/  S2R R0, SR_TID.X ;  /* 0x0000000000007919 */ /* 0x000e2e0000002100 */
[----:B------:R-:W1:Y:S01]  /*0020*/  S2UR UR4, SR_CTAID.X ;  /* 0x00000000000479c3 */ /* 0x000e620000002500 */
[----:B------:R-:W-:Y:S07]  /*0030*/  BSSY.RECONVERGENT B0, `(.L_x_35) ;  /* 0x0000043000007945 */ /* 0x000fee0003800200 */
[----:B------:R-:W1:Y:S01]  /*0040*/  LDC R3, c[0x0][0x360] ;  /* 0x0000d800ff037b82 */ /* 0x000e620000000800 */
[----:B------:R-:W2:Y:S01]  /*0050*/  LDCU UR5, c[0x0][0x370] ;  /* 0x00006e00ff0577ac */ /* 0x000ea20008000800 */
[----:B0-----:R-:W-:Y:S01]  /*0060*/  ISETP.GT.U32.AND P0, PT, R0, 0xff, PT ;  /* 0x000000ff0000780c */ /* 0x001fe20003f04070 */
[----:B-1----:R-:W-:-:S02]  /*0070*/  IMAD R2, R3, UR4, R0 ;  /* 0x0000000403027c24 */ /* 0x002fc4000f8e0200 */
[----:B--2---:R-:W-:-:S10]  /*0080*/  IMAD R5, R3, UR5, RZ ;  /* 0x0000000503057c24 */ /* 0x004fd4000f8e02ff */
[----:B------:R-:W-:Y:S05]  /*0090*/  @P0 BRA `(.L_x_36) ;  /* 0x0000000000f00947 */ /* 0x000fea0003800000 */
[----:B------:R-:W0:Y:S01]  /*00a0*/  I2F.U32.RP R10, R3 ;  /* 0x00000003000a7306 */ /* 0x000e220000209000 */
[----:B------:R-:W-:Y:S01]  /*00b0*/  IMAD.IADD R4, R0, 0x1, R3 ;  /* 0x0000000100047824 */ /* 0x000fe200078e0203 */
[----:B------:R-:W-:Y:S01]  /*00c0*/  ISETP.NE.U32.AND P2, PT, R3, RZ, PT ;  /* 0x000000ff0300720c */ /* 0x000fe20003f45070 */
[----:B------:R-:W-:Y:S03]  /*00d0*/  BSSY.RECONVERGENT B1, `(.L_x_37) ;  /* 0x0000028000017945 */ /* 0x000fe60003800200 */
[C---:B------:R-:W-:Y:S02]  /*00e0*/  ISETP.GE.U32.AND P0, PT, R4.reuse, 0x100, PT ;  /* 0x000001000400780c */ /* 0x040fe40003f06070 */
[----:B------:R-:W-:Y:S01]  /*00f0*/  VIMNMX.U32 R9, PT, PT, R4, 0x100, !PT ;  /* 0x0000010004097848 */ /* 0x000fe20007fe0000 */
[----:B0-----:R-:W0:Y:S02]  /*0100*/  MUFU.RCP R10, R10 ;  /* 0x0000000a000a7308 */ /* 0x001e240000001000 */
[----:B0-----:R-:W-:-:S06]  /*0110*/  VIADD R6, R10, 0xffffffe ;  /* 0x0ffffffe0a067836 */ /* 0x001fcc0000000000 */
[----:B------:R0:W1:Y:S02]  /*0120*/  F2I.FTZ.U32.TRUNC.NTZ R7, R6 ;  /* 0x0000000600077305 */ /* 0x000064000021f000 */
[----:B0-----:R-:W-:Y:S02]  /*0130*/  IMAD.MOV.U32 R6, RZ, RZ, RZ ;  /* 0x000000ffff067224 */ /* 0x001fe400078e00ff */
[----:B-1----:R-:W-:-:S04]  /*0140*/  IMAD.MOV R8, RZ, RZ, -R7 ;  /* 0x000000ffff087224 */ /* 0x002fc800078e0a07 */
[----:B------:R-:W-:Y:S01]  /*0150*/  IMAD R11, R8, R3, RZ ;  /* 0x00000003080b7224 */ /* 0x000fe200078e02ff */
[----:B------:R-:W-:-:S03]  /*0160*/  SEL R8, RZ, 0x1, P0 ;  /* 0x00000001ff087807 */ /* 0x000fc60000000000 */
[----:B------:R-:W-:Y:S01]  /*0170*/  IMAD.HI.U32 R7, R7, R11, R6 ;  /* 0x0000000b07077227 */ /* 0x000fe200078e0006 */
[----:B------:R-:W-:-:S05]  /*0180*/  IADD3 R4, PT, PT, R9, -R4, -R8 ;  /* 0x8000000409047210 */ /* 0x000fca0007ffe808 */
[----:B------:R-:W-:-:S05]  /*0190*/  IMAD.HI.U32 R7, R7, R4, RZ ;  /* 0x0000000407077227 */ /* 0x000fca00078e00ff */
[----:B------:R-:W-:-:S05]  /*01a0*/  IADD3 R6, PT, PT, -R7, RZ, RZ ;  /* 0x000000ff07067210 */ /* 0x000fca0007ffe1ff */
[----:B------:R-:W-:-:S05]  /*01b0*/  IMAD R4, R3, R6, R4 ;  /* 0x0000000603047224 */ /* 0x000fca00078e0204 */
[----:B------:R-:W-:-:S13]  /*01c0*/  ISETP.GE.U32.AND P0, PT, R4, R3, PT ;  /* 0x000000030400720c */ /* 0x000fda0003f06070 */
[----:B------:R-:W-:Y:S02]  /*01d0*/  @P0 IMAD.IADD R4, R4, 0x1, -R3 ;  /* 0x0000000104040824 */ /* 0x000fe400078e0a03 */
[----:B------:R-:W-:-:S03]  /*01e0*/  @P0 VIADD R7, R7, 0x1 ;  /* 0x0000000107070836 */ /* 0x000fc60000000000 */
[----:B------:R-:W-:-:S13]  /*01f0*/  ISETP.GE.U32.AND P1, PT, R4, R3, PT ;  /* 0x000000030400720c */ /* 0x000fda0003f26070 */
[----:B------:R-:W-:Y:S01]  /*0200*/  @P1 VIADD R7, R7, 0x1 ;  /* 0x0000000107071836 */ /* 0x000fe20000000000 */
[----:B------:R-:W-:-:S05]  /*0210*/  @!P2 LOP3.LUT R7, RZ, R3, RZ, 0x33, !PT ;  /* 0x00000003ff07a212 */ /* 0x000fca00078e33ff */
[----:B------:R-:W-:-:S05]  /*0220*/  IMAD.IADD R7, R8, 0x1, R7 ;  /* 0x0000000108077824 */ /* 0x000fca00078e0207 */
[C---:B------:R-:W-:Y:S02]  /*0230*/  LOP3.LUT R4, R7.reuse, 0x3, RZ, 0xc0, !PT ;  /* 0x0000000307047812 */ /* 0x040fe400078ec0ff */
[----:B------:R-:W-:Y:S02]  /*0240*/  ISETP.GE.U32.AND P1, PT, R7, 0x3, PT ;  /* 0x000000030700780c */ /* 0x000fe40003f26070 */
[----:B------:R-:W-:Y:S02]  /*0250*/  ISETP.NE.AND P0, PT, R4, 0x3, PT ;  /* 0x000000030400780c */ /* 0x000fe40003f05270 */
[----:B------:R-:W-:-:S11]  /*0260*/  MOV R4, R0 ;  /* 0x0000000000047202 */ /* 0x000fd60000000f00 */
[----:B------:R-:W-:Y:S05]  /*0270*/  @!P0 BRA `(.L_x_38) ;  /* 0x0000000000348947 */ /* 0x000fea0003800000 */
[----:B------:R-:W0:Y:S01]  /*0280*/  S2UR UR5, SR_CgaCtaId ;  /* 0x00000000000579c3 */ /* 0x000e220000008800 */
[----:B------:R-:W-:Y:S01]  /*0290*/  VIADD R4, R7, 0x1 ;  /* 0x0000000107047836 */ /* 0x000fe20000000000 */
[----:B------:R-:W-:-:S04]  /*02a0*/  UMOV UR4, 0x400 ;  /* 0x0000040000047882 */ /* 0x000fc80000000000 */
[----:B------:R-:W-:-:S05]  /*02b0*/  LOP3.LUT R6, R4, 0x3, RZ, 0xc0, !PT ;  /* 0x0000000304067812 */ /* 0x000fca00078ec0ff */
[----:B------:R-:W-:Y:S02]  /*02c0*/  IMAD R4, R6, R3, R0 ;  /* 0x0000000306047224 */ /* 0x000fe400078e0200 */
[----:B------:R-:W-:Y:S01]  /*02d0*/  IMAD.MOV R7, RZ, RZ, -R6 ;  /* 0x000000ffff077224 */ /* 0x000fe200078e0a06 */
[----:B0-----:R-:W-:-:S06]  /*02e0*/  ULEA UR4, UR5, UR4, 0x18 ;  /* 0x0000000405047291 */ /* 0x001fcc000f8ec0ff */
[----:B------:R-:W-:-:S07]  /*02f0*/  LEA R6, R0, UR4, 0x2 ;  /* 0x0000000400067c11 */ /* 0x000fce000f8e10ff */
.L_x_39:
[----:B------:R-:W-:Y:S01]  /*0300*/  VIADD R7, R7, 0x1 ;  /* 0x0000000107077836 */ /* 0x000fe20000000000 */
[----:B------:R0:W-:Y:S04]  /*0310*/  STS [R6], RZ ;  /* 0x000000ff06007388 */ /* 0x0001e80000000800 */
[----:B------:R-:W-:Y:S01]  /*0320*/  ISETP.NE.AND P0, PT, R7, RZ, PT ;  /* 0x000000ff0700720c */ /* 0x000fe20003f05270 */
[----:B0-----:R-:W-:-:S12]  /*0330*/  IMAD R6, R3, 0x4, R6 ;  /* 0x0000000403067824 */ /* 0x001fd800078e0206 */
[----:B------:R-:W-:Y:S05]  /*0340*/  @P0 BRA `(.L_x_39) ;  /* 0xfffffffc00ec0947 */ /* 0x000fea000383ffff */
.L_x_38:
[----:B------:R-:W-:Y:S05]  /*0350*/  BSYNC.RECONVERGENT B1 ;  /* 0x0000000000017941 */ /* 0x000fea0003800200 */
.L_x_37:
[----:B------:R-:W-:Y:S05]  /*0360*/  @!P1 BRA `(.L_x_36) ;  /* 0x00000000003c9947 */ /* 0x000fea0003800000 */
[----:B------:R-:W0:Y:S01]  /*0370*/  S2UR UR5, SR_CgaCtaId ;  /* 0x00000000000579c3 */ /* 0x000e220000008800 */
[----:B------:R-:W-:Y:S02]  /*0380*/  UMOV UR4, 0x400 ;  /* 0x0000040000047882 */ /* 0x000fe40000000000 */
[----:B0-----:R-:W-:-:S06]  /*0390*/  ULEA UR4, UR5, UR4, 0x18 ;  /* 0x0000000405047291 */ /* 0x001fcc000f8ec0ff */
[----:B------:R-:W-:-:S07]  /*03a0*/  LEA R6, R4, UR4, 0x2 ;  /* 0x0000000404067c11 */ /* 0x000fce000f8e10ff */
.L_x_40:
[C---:B------:R-:W-:Y:S01]  /*03b0*/  LEA R7, R3.reuse, R6, 0x2 ;  /* 0x0000000603077211 */ /* 0x040fe200078e10ff */
[C-C-:B------:R-:W-:Y:S01]  /*03c0*/  IMAD R8, R3.reuse, 0x8, R6.reuse ;  /* 0x0000000803087824 */ /* 0x140fe200078e0206 */
[----:B------:R0:W-:Y:S01]  /*03d0*/  STS [R6], RZ ;  /* 0x000000ff06007388 */ /* 0x0001e20000000800 */
[C---:B------:R-:W-:Y:S02]  /*03e0*/  IMAD R9, R3.reuse, 0xc, R6 ;  /* 0x0000000c03097824 */ /* 0x040fe400078e0206 */
[C---:B------:R-:W-:Y:S01]  /*03f0*/  IMAD R4, R3.reuse, 0x4, R4 ;  /* 0x0000000403047824 */ /* 0x040fe200078e0204 */
[----:B------:R1:W-:Y:S04]  /*0400*/  STS [R7], RZ ;  /* 0x000000ff07007388 */ /* 0x0003e80000000800 */
[----:B------:R1:W-:Y:S01]  /*0410*/  STS [R8], RZ ;  /* 0x000000ff08007388 */ /* 0x0003e20000000800 */
[----:B------:R-:W-:Y:S01]  /*0420*/  ISETP.GE.U32.AND P0, PT, R4, 0x100, PT ;  /* 0x000001000400780c */ /* 0x000fe20003f06070 */
[----:B0-----:R-:W-:-:S02]  /*0430*/  IMAD R6, R3, 0x10, R6 ;  /* 0x0000001003067824 */ /* 0x001fc400078e0206 */
[----:B------:R1:W-:Y:S10]  /*0440*/  STS [R9], RZ ;  /* 0x000000ff09007388 */ /* 0x0003f40000000800 */
[----:B-1----:R-:W-:Y:S05]  /*0450*/  @!P0 BRA `(.L_x_40) ;  /* 0xfffffffc00d48947 */ /* 0x002fea000383ffff */
.L_x_36:
[----:B------:R-:W-:Y:S05]  /*0460*/  BSYNC.RECONVERGENT B0 ;  /* 0x0000000000007941 */ /* 0x000fea0003800200 */
.L_x_35:
[----:B------:R-:W0:Y:S01]  /*0470*/  LDCU UR4, c[0x0][0x388] ;  /* 0x00007100ff0477ac */ /* 0x000e220008000800 */
[----:B------:R-:W-:Y:S01]  /*0480*/  BSSY.RECONVERGENT B0, `(.L_x_41) ;  /* 0x0000050000007945 */ /* 0x000fe20003800200 */
[----:B------:R-:W1:Y:S01]  /*0490*/  LDCU.64 UR6, c[0x0][0x358] ;  /* 0x00006b00ff0677ac */ /* 0x000e620008000a00 */
[----:B------:R-:W2:Y:S01]  /*04a0*/  LDCU.64 UR8, c[0x0][0x380] ;  /* 0x00007000ff0877ac */ /* 0x000ea20008000a00 */
[----:B------:R-:W3:Y:S01]  /*04b0*/  LDCU.64 UR10, c[0x0][0x380] ;  /* 0x00007000ff0a77ac */ /* 0x000ee20008000a00 */
[----:B------:R-:W-:Y:S01]  /*04c0*/  BAR.SYNC.DEFER_BLOCKING 0x0 ;  /* 0x0000000000007b1d */ /* 0x000fe20000010000 */
[----:B0-----:R-:W-:-:S13]  /*04d0*/  ISETP.GE.AND P0, PT, R2, UR4, PT ;  /* 0x0000000402007c0c */ /* 0x001fda000bf06270 */
[----:B-123--:R-:W-:Y:S05]  /*04e0*/  @P0 BRA `(.L_x_42) ;  /* 0x0000000400240947 */ /* 0x00efea0003800000 */
[----:B------:R-:W0:Y:S01]  /*04f0*/  I2F.U32.RP R10, R5 ;  /* 0x00000005000a7306 */ /* 0x000e220000209000 */
[C---:B------:R-:W-:Y:S01]  /*0500*/  IMAD.IADD R4, R5.reuse, 0x1, R2 ;  /* 0x0000000105047824 */ /* 0x040fe200078e0202 */
[----:B------:R-:W-:Y:S01]  /*0510*/  IADD3 R11, PT, PT, RZ, -R5, RZ ;  /* 0x80000005ff0b7210 */ /* 0x000fe20007ffe0ff */
[----:B------:R-:W-:Y:S01]  /*0520*/  BSSY.RECONVERGENT B1, `(.L_x_43) ;  /* 0x0000029000017945 */ /* 0x000fe20003800200 */
[----:B------:R-:W-:Y:S02]  /*0530*/  ISETP.NE.U32.AND P2, PT, R5, RZ, PT ;  /* 0x000000ff0500720c */ /* 0x000fe40003f45070 */
[C---:B------:R-:W-:Y:S02]  /*0540*/  ISETP.GE.AND P0, PT, R4.reuse, UR4, PT ;  /* 0x0000000404007c0c */ /* 0x040fe4000bf06270 */
[----:B------:R-:W-:Y:S02]  /*0550*/  VIMNMX R9, PT, PT, R4, UR4, !PT ;  /* 0x0000000404097c48 */ /* 0x000fe4000ffe0100 */
[----:B------:R-:W-:-:S04]  /*0560*/  SEL R8, RZ, 0x1, P0 ;  /* 0x00000001ff087807 */ /* 0x000fc80000000000 */
[----:B------:R-:W-:Y:S01]  /*0570*/  IADD3 R4, PT, PT, R9, -R4, -R8 ;  /* 0x8000000409047210 */ /* 0x000fe20007ffe808 */
[----:B0-----:R-:W0:Y:S02]  /*0580*/  MUFU.RCP R10, R10 ;  /* 0x0000000a000a7308 */ /* 0x001e240000001000 */
[----:B0-----:R-:W-:-:S06]  /*0590*/  VIADD R6, R10, 0xffffffe ;  /* 0x0ffffffe0a067836 */ /* 0x001fcc0000000000 */
[----:B------:R0:W1:Y:S02]  /*05a0*/  F2I.FTZ.U32.TRUNC.NTZ R7, R6 ;  /* 0x0000000600077305 */ /* 0x000064000021f000 */
[----:B0-----:R-:W-:Y:S02]  /*05b0*/  IMAD.MOV.U32 R6, RZ, RZ, RZ ;  /* 0x000000ffff067224 */ /* 0x001fe400078e00ff */
[----:B-1----:R-:W-:-:S04]  /*05c0*/  IMAD R11, R11, R7, RZ ;  /* 0x000000070b0b7224 */ /* 0x002fc800078e02ff */
[----:B------:R-:W-:-:S06]  /*05d0*/  IMAD.HI.U32 R7, R7, R11, R6 ;  /* 0x0000000b07077227 */ /* 0x000fcc00078e0006 */
[----:B------:R-:W-:-:S04]  /*05e0*/  IMAD.HI.U32 R7, R7, R4, RZ ;  /* 0x0000000407077227 */ /* 0x000fc800078e00ff */
[----:B------:R-:W-:-:S04]  /*05f0*/  IMAD.MOV R6, RZ, RZ, -R7 ;  /* 0x000000ffff067224 */ /* 0x000fc800078e0a07 */
[----:B------:R-:W-:-:S05]  /*0600*/  IMAD R4, R5, R6, R4 ;  /* 0x0000000605047224 */ /* 0x000fca00078e0204 */
[----:B------:R-:W-:-:S13]  /*0610*/  ISETP.GE.U32.AND P0, PT, R4, R5, PT ;  /* 0x000000050400720c */ /* 0x000fda0003f06070 */
[----:B------:R-:W-:Y:S01]  /*0620*/  @P0 IMAD.IADD R4, R4, 0x1, -R5 ;  /* 0x0000000104040824 */ /* 0x000fe200078e0a05 */
[----:B------:R-:W-:-:S04]  /*0630*/  @P0 IADD3 R7, PT, PT, R7, 0x1, RZ ;  /* 0x0000000107070810 */ /* 0x000fc80007ffe0ff */
[----:B------:R-:W-:-:S13]  /*0640*/  ISETP.GE.U32.AND P1, PT, R4, R5, PT ;  /* 0x000000050400720c */ /* 0x000fda0003f26070 */
[----:B------:R-:W-:Y:S01]  /*0650*/  @P1 VIADD R7, R7, 0x1 ;  /* 0x0000000107071836 */ /* 0x000fe20000000000 */
[----:B------:R-:W-:-:S05]  /*0660*/  @!P2 LOP3.LUT R7, RZ, R5, RZ, 0x33, !PT ;  /* 0x00000005ff07a212 */ /* 0x000fca00078e33ff */
[----:B------:R-:W-:-:S05]  /*0670*/  IMAD.IADD R4, R8, 0x1, R7 ;  /* 0x0000000108047824 */ /* 0x000fca00078e0207 */
[C---:B------:R-:W-:Y:S02]  /*0680*/  LOP3.LUT R6, R4.reuse, 0x3, RZ, 0xc0, !PT ;  /* 0x0000000304067812 */ /* 0x040fe400078ec0ff */
[----:B------:R-:W-:Y:S02]  /*0690*/  ISETP.GE.U32.AND P0, PT, R4, 0x3, PT ;  /* 0x000000030400780c */ /* 0x000fe40003f06070 */
[----:B------:R-:W-:-:S13]  /*06a0*/  ISETP.NE.AND P1, PT, R6, 0x3, PT ;  /* 0x000000030600780c */ /* 0x000fda0003f25270 */
[----:B------:R-:W-:Y:S05]  /*06b0*/  @!P1 BRA `(.L_x_44) ;  /* 0x00000000003c9947 */ /* 0x000fea0003800000 */
[----:B------:R-:W0:Y:S01]  /*06c0*/  S2R R7, SR_CgaCtaId ;  /* 0x0000000000077919 */ /* 0x000e220000008800 */
[----:B------:R-:W-:Y:S01]  /*06d0*/  VIADD R4, R4, 0x1 ;  /* 0x0000000104047836 */ /* 0x000fe20000000000 */
[----:B------:R-:W-:-:S04]  /*06e0*/  MOV R6, 0x400 ;  /* 0x0000040000067802 */ /* 0x000fc80000000f00 */
[----:B------:R-:W-:-:S05]  /*06f0*/  LOP3.LUT R4, R4, 0x3, RZ, 0xc0, !PT ;  /* 0x0000000304047812 */ /* 0x000fca00078ec0ff */
[----:B------:R-:W-:Y:S01]  /*0700*/  IMAD.MOV R4, RZ, RZ, -R4 ;  /* 0x000000ffff047224 */ /* 0x000fe200078e0a04 */
[----:B0-----:R-:W-:-:S07]  /*0710*/  LEA R9, R7, R6, 0x18 ;  /* 0x0000000607097211 */ /* 0x001fce00078ec0ff */
.L_x_45:
[----:B------:R-:W-:-:S04]  /*0720*/  IADD3 R6, P1, PT, R2, UR8, RZ ;  /* 0x0000000802067c10 */ /* 0x000fc8000ff3e0ff */
[----:B------:R-:W-:-:S05]  /*0730*/  LEA.HI.X.SX32 R7, R2, UR9, 0x1, P1 ;  /* 0x0000000902077c11 */ /* 0x000fca00088f0eff */
[----:B------:R-:W2:Y:S01]  /*0740*/  LDG.E.U8 R6, desc[UR6][R6.64] ;  /* 0x0000000606067981 */ /* 0x000ea2000c1e1100 */
[----:B------:R-:W-:Y:S02]  /*0750*/  VIADD R4, R4, 0x1 ;  /* 0x0000000104047836 */ /* 0x000fe40000000000 */
[----:B------:R-:W-:-:S03]  /*0760*/  IMAD.IADD R2, R5, 0x1, R2 ;  /* 0x0000000105027824 */ /* 0x000fc600078e0202 */
[----:B------:R-:W-:Y:S02]  /*0770*/  ISETP.NE.AND P1, PT, R4, RZ, PT ;  /* 0x000000ff0400720c */ /* 0x000fe40003f25270 */
[----:B0-2---:R-:W-:-:S05]  /*0780*/  LEA R8, R6, R9, 0x2 ;  /* 0x0000000906087211 */ /* 0x005fca00078e10ff */
[----:B------:R0:W-:Y:S06]  /*0790*/  ATOMS.POPC.INC.32 RZ, [R8+URZ] ;  /* 0x0000000008ff7f8c */ /* 0x0001ec000d8000ff */
[----:B------:R-:W-:Y:S05]  /*07a0*/  @P1 BRA `(.L_x_45) ;  /* 0xfffffffc00dc1947 */ /* 0x000fea000383ffff */
.L_x_44:
[----:B------:R-:W-:Y:S05]  /*07b0*/  BSYNC.RECONVERGENT B1 ;  /* 0x0000000000017941 */ /* 0x000fea0003800200 */
.L_x_43:
[----:B------:R-:W-:Y:S05]  /*07c0*/  @!P0 BRA `(.L_x_42) ;  /* 0x00000000006c8947 */ /* 0x000fea0003800000 */
[----:B------:R-:W1:Y:S01]  /*07d0*/  S2R R7, SR_CgaCtaId ;  /* 0x0000000000077919 */ /* 0x000e620000008800 */
[----:B------:R-:W-:Y:S02]  /*07e0*/  MOV R4, 0x400 ;  /* 0x0000040000047802 */ /* 0x000fe40000000f00 */
[----:B------:R-:W-:Y:S02]  /*07f0*/  SHF.R.S32.HI R17, RZ, 0x1f, R5 ;  /* 0x0000001fff117819 */ /* 0x000fe40000011405 */
[----:B-1----:R-:W-:-:S07]  /*0800*/  LEA R19, R7, R4, 0x18 ;  /* 0x0000000407137211 */ /* 0x002fce00078ec0ff */
.L_x_46:
[----:B------:R-:W-:-:S04]  /*0810*/  IADD3 R12, P0, PT, R2, UR10, RZ ;  /* 0x0000000a020c7c10 */ /* 0x000fc8000ff1e0ff */
[----:B------:R-:W-:Y:S02]  /*0820*/  LEA.HI.X.SX32 R13, R2, UR11, 0x1, P0 ;  /* 0x0000000b020d7c11 */ /* 0x000fe400080f0eff */
[----:B------:R-:W-:-:S03]  /*0830*/  IADD3 R6, P0, PT, R5, R12, RZ ;  /* 0x0000000c05067210 */ /* 0x000fc60007f1e0ff */
[----:B------:R-:W2:Y:S02]  /*0840*/  LDG.E.U8 R12, desc[UR6][R12.64] ;  /* 0x000000060c0c7981 */ /* 0x000ea4000c1e1100 */
[----:B------:R-:W-:Y:S01]  /*0850*/  IMAD.X R7, R17, 0x1, R13, P0 ;  /* 0x0000000111077824 */ /* 0x000fe200000e060d */
[----:B0-----:R-:W-:-:S04]  /*0860*/  IADD3 R8, P0, PT, R5, R6, RZ ;  /* 0x0000000605087210 */ /* 0x001fc80007f1e0ff */
[----:B------:R-:W3:Y:S01]  /*0870*/  LDG.E.U8 R6, desc[UR6][R6.64] ;  /* 0x0000000606067981 */ /* 0x000ee2000c1e1100 */
[----:B------:R-:W-:Y:S01]  /*0880*/  IMAD.X R9, R17, 0x1, R7, P0 ;  /* 0x0000000111097824 */ /* 0x000fe200000e0607 */
[----:B------:R-:W-:-:S04]  /*0890*/  IADD3 R10, P0, PT, R5, R8, RZ ;  /* 0x00000008050a7210 */ /* 0x000fc80007f1e0ff */
[----:B------:R-:W-:Y:S01]  /*08a0*/  IADD3.X R11, PT, PT, R17, R9, RZ, P0, !PT ;  /* 0x00000009110b7210 */ /* 0x000fe200007fe4ff */
[----:B------:R-:W4:Y:S04]  /*08b0*/  LDG.E.U8 R8, desc[UR6][R8.64] ;  /* 0x0000000608087981 */ /* 0x000f28000c1e1100 */
[----:B------:R-:W5:Y:S01]  /*08c0*/  LDG.E.U8 R10, desc[UR6][R10.64] ;  /* 0x000000060a0a7981 */ /* 0x000f62000c1e1100 */
[----:B------:R-:W-:-:S05]  /*08d0*/  IMAD R2, R5, 0x4, R2 ;  /* 0x0000000405027824 */ /* 0x000fca00078e0202 */
[----:B------:R-:W-:Y:S01]  /*08e0*/  ISETP.GE.AND P0, PT, R2, UR4, PT ;  /* 0x0000000402007c0c */ /* 0x000fe2000bf06270 */
[----:B-12---:R-:W-:-:S05]  /*08f0*/  IMAD R4, R12, 0x4, R19 ;  /* 0x000000040c047824 */ /* 0x006fca00078e0213 */
[----:B------:R1:W-:Y:S01]  /*0900*/  ATOMS.POPC.INC.32 RZ, [R4+URZ] ;  /* 0x0000000004ff7f8c */ /* 0x0003e2000d8000ff */
[----:B---3--:R-:W-:-:S05]  /*0910*/  IMAD R14, R6, 0x4, R19 ;  /* 0x00000004060e7824 */ /* 0x008fca00078e0213 */
[----:B------:R1:W-:Y:S01]  /*0920*/  ATOMS.POPC.INC.32 RZ, [R14+URZ] ;  /* 0x000000000eff7f8c */ /* 0x0003e2000d8000ff */
[----:B----4-:R-:W-:Y:S01]  /*0930*/  IMAD R15, R8, 0x4, R19 ;  /* 0x00000004080f7824 */ /* 0x010fe200078e0213 */
[----:B-----5:R-:W-:-:S04]  /*0940*/  LEA R16, R10, R19, 0x2 ;  /* 0x000000130a107211 */ /* 0x020fc800078e10ff */
[----:B------:R1:W-:Y:S04]  /*0950*/  ATOMS.POPC.INC.32 RZ, [R15+URZ] ;  /* 0x000000000fff7f8c */ /* 0x0003e8000d8000ff */
[----:B------:R1:W-:Y:S01]  /*0960*/  ATOMS.POPC.INC.32 RZ, [R16+URZ] ;  /* 0x0000000010ff7f8c */ /* 0x0003e2000d8000ff */
[----:B------:R-:W-:Y:S05]  /*0970*/  @!P0 BRA `(.L_x_46) ;  /* 0xfffffffc00a48947 */ /* 0x000fea000383ffff */
.L_x_42:
[----:B------:R-:W-:Y:S05]  /*0980*/  BSYNC.RECONVERGENT B0 ;  /* 0x0000000000007941 */ /* 0x000fea0003800200 */
.L_x_41:
[----:B------:R-:W-:Y:S01]  /*0990*/  BAR.SYNC.DEFER_BLOCKING 0x0 ;  /* 0x0000000000007b1d */ /* 0x000fe20000010000 */
[----:B------:R-:W-:-:S13]  /*09a0*/  ISETP.GT.U32.AND P0, PT, R0, 0xff, PT ;  /* 0x000000ff0000780c */ /* 0x000fda0003f04070 */
[----:B------:R-:W-:Y:S05]  /*09b0*/  @P0 EXIT ;  /* 0x000000000000094d */ /* 0x000fea0003800000 */
[----:B0-----:R-:W0:Y:S01]  /*09c0*/  I2F.U32.RP R8, R3 ;  /* 0x0000000300087306 */ /* 0x001e220000209000 */
[----:B------:R-:W-:Y:S01]  /*09d0*/  IADD3 R2, PT, PT, R0, R3, RZ ;  /* 0x0000000300027210 */ /* 0x000fe20007ffe0ff */
[----:B------:R-:W-:Y:S01]  /*09e0*/  BSSY.RECONVERGENT B0, `(.L_x_47) ;  /* 0x000002c000007945 */ /* 0x000fe20003800200 */
[----:B------:R-:W-:Y:S02]  /*09f0*/  ISETP.NE.U32.AND P2, PT, R3, RZ, PT ;  /* 0x000000ff0300720c */ /* 0x000fe40003f45070 */
[C---:B------:R-:W-:Y:S02]  /*0a00*/  ISETP.GE.U32.AND P0, PT, R2.reuse, 0x100, PT ;  /* 0x000001000200780c */ /* 0x040fe40003f06070 */
[----:B------:R-:W-:Y:S01]  /*0a10*/  VIMNMX.U32 R7, PT, PT, R2, 0x100, !PT ;  /* 0x0000010002077848 */ /* 0x000fe20007fe0000 */
[----:B0-----:R-:W1:Y:S02]  /*0a20*/  MUFU.RCP R8, R8 ;  /* 0x0000000800087308 */ /* 0x001e640000001000 */
[----:B-1----:R-:W-:-:S06]  /*0a30*/  VIADD R4, R8, 0xffffffe ;  /* 0x0ffffffe08047836 */ /* 0x002fcc0000000000 */
[----:B------:R0:W1:Y:S02]  /*0a40*/  F2I.FTZ.U32.TRUNC.NTZ R5, R4 ;  /* 0x0000000400057305 */ /* 0x000064000021f000 */
[----:B0-----:R-:W-:Y:S02]  /*0a50*/  IMAD.MOV.U32 R4, RZ, RZ, RZ ;  /* 0x000000ffff047224 */ /* 0x001fe400078e00ff */
[----:B-1----:R-:W-:-:S04]  /*0a60*/  IMAD.MOV R6, RZ, RZ, -R5 ;  /* 0x000000ffff067224 */ /* 0x002fc800078e0a05 */
[----:B------:R-:W-:Y:S01]  /*0a70*/  IMAD R9, R6, R3, RZ ;  /* 0x0000000306097224 */ /* 0x000fe200078e02ff */
[----:B------:R-:W-:-:S03]  /*0a80*/  SEL R6, RZ, 0x1, P0 ;  /* 0x00000001ff067807 */ /* 0x000fc60000000000 */
[----:B------:R-:W-:Y:S01]  /*0a90*/  IMAD.HI.U32 R9, R5, R9, R4 ;  /* 0x0000000905097227 */ /* 0x000fe200078e0004 */
[----:B------:R-:W-:-:S05]  /*0aa0*/  IADD3 R2, PT, PT, R7, -R2, -R6 ;  /* 0x8000000207027210 */ /* 0x000fca0007ffe806 */
        /* <DEDUP_REMOVED lines=14> */
[----:B------:R-:W0:Y:S01]  /*0b90*/  S2UR UR5, SR_CgaCtaId ;  /* 0x00000000000579c3 */ /* 0x000e220000008800 */
[----:B------:R-:W-:Y:S01]  /*0ba0*/  VIADD R2, R2, 0x1 ;  /* 0x0000000102027836 */ /* 0x000fe20000000000 */
[----:B------:R-:W-:-:S04]  /*0bb0*/  UMOV UR4, 0x400 ;  /* 0x0000040000047882 */ /* 0x000fc80000000000 */
[----:B------:R-:W-:Y:S02]  /*0bc0*/  LOP3.LUT R2, R2, 0x3, RZ, 0xc0, !PT ;  /* 0x0000000302027812 */ /* 0x000fe400078ec0ff */
[----:B------:R-:W1:Y:S02]  /*0bd0*/  LDC.64 R4, c[0x0][0x390] ;  /* 0x0000e400ff047b82 */ /* 0x000e640000000a00 */
[----:B------:R-:W-:Y:S01]  /*0be0*/  IADD3 R7, PT, PT, -R2, RZ, RZ ;  /* 0x000000ff02077210 */ /* 0x000fe20007ffe1ff */
[----:B0-----:R-:W-:-:S06]  /*0bf0*/  ULEA UR4, UR5, UR4, 0x18 ;  /* 0x0000000405047291 */ /* 0x001fcc000f8ec0ff */
[C---:B------:R-:W-:Y:S01]  /*0c00*/  LEA R6, R0.reuse, UR4, 0x2 ;  /* 0x0000000400067c11 */ /* 0x040fe2000f8e10ff */
[----:B-1----:R-:W-:-:S04]  /*0c10*/  IMAD.WIDE.U32 R4, R0, 0x4, R4 ;  /* 0x0000000400047825 */ /* 0x002fc800078e0004 */
[----:B------:R-:W-:-:S07]  /*0c20*/  IMAD R0, R2, R3, R0 ;  /* 0x0000000302007224 */ /* 0x000fce00078e0200 */
.L_x_49:
[----:B------:R0:W1:Y:S01]  /*0c30*/  LDS R9, [R6] ;  /* 0x0000000006097984 */ /* 0x0000620000000800 */
[----:B------:R-:W-:-:S05]  /*0c40*/  VIADD R7, R7, 0x1 ;  /* 0x0000000107077836 */ /* 0x000fca0000000000 */
[----:B------:R-:W-:Y:S01]  /*0c50*/  ISETP.NE.AND P0, PT, R7, RZ, PT ;  /* 0x000000ff0700720c */ /* 0x000fe20003f05270 */
[C---:B0-----:R-:W-:Y:S01]  /*0c60*/  IMAD R6, R3.reuse, 0x4, R6 ;  /* 0x0000000403067824 */ /* 0x041fe200078e0206 */
[----:B-1----:R0:W-:Y:S02]  /*0c70*/  REDG.E.ADD.STRONG.GPU desc[UR6][R4.64], R9 ;  /* 0x000000090400798e */ /* 0x0021e4000c12e106 */
[----:B0-----:R-:W-:-:S09]  /*0c80*/  IMAD.WIDE.U32 R4, R3, 0x4, R4 ;  /* 0x0000000403047825 */ /* 0x001fd200078e0004 */
[----:B------:R-:W-:Y:S05]  /*0c90*/  @P0 BRA `(.L_x_49) ;  /* 0xfffffffc00e40947 */ /* 0x000fea000383ffff */
.L_x_48:
[----:B------:R-:W-:Y:S05]  /*0ca0*/  BSYNC.RECONVERGENT B0 ;  /* 0x0000000000007941 */ /* 0x000fea0003800200 */
.L_x_47:
[----:B------:R-:W-:Y:S05]  /*0cb0*/  @!P1 EXIT ;  /* 0x000000000000994d */ /* 0x000fea0003800000 */
[----:B------:R-:W0:Y:S01]  /*0cc0*/  S2UR UR5, SR_CgaCtaId ;  /* 0x00000000000579c3 */ /* 0x000e220000008800 */
[----:B------:R-:W-:Y:S01]  /*0cd0*/  UMOV UR4, 0x400 ;  /* 0x0000040000047882 */ /* 0x000fe20000000000 */
[C-C-:B------:R-:W-:Y:S01]  /*0ce0*/  IMAD R2, R3.reuse, 0x2, R0.reuse ;  /* 0x0000000203027824 */ /* 0x140fe200078e0200 */
[----:B------:R-:W-:Y:S01]  /*0cf0*/  IADD3 R15, PT, PT, R0, R3, RZ ;  /* 0x00000003000f7210 */ /* 0x000fe20007ffe0ff */
[----:B------:R-:W-:-:S04]  /*0d00*/  IMAD R14, R3, 0x3, R0 ;  /* 0x00000003030e7824 */ /* 0x000fc800078e0200 */
[----:B------:R-:W1:Y:S01]  /*0d10*/  LDC.64 R4, c[0x0][0x390] ;  /* 0x0000e400ff047b82 */ /* 0x000e620000000a00 */
[----:B0-----:R-:W-:-:S06]  /*0d20*/  ULEA UR4, UR5, UR4, 0x18 ;  /* 0x0000000405047291 */ /* 0x001fcc000f8ec0ff */
[----:B------:R-:W-:-:S07]  /*0d30*/  LEA R16, R0, UR4, 0x2 ;  /* 0x0000000400107c11 */ /* 0x000fce000f8e10ff */
.L_x_50:
[C-C-:B------:R-:W-:Y:S01]  /*0d40*/  IMAD R18, R3.reuse, 0x4, R16.reuse ;  /* 0x0000000403127824 */ /* 0x140fe200078e0210 */
[----:B0-----:R0:W2:Y:S01]  /*0d50*/  LDS R17, [R16] ;  /* 0x0000000010117984 */ /* 0x0010a20000000800 */
[C-C-:B------:R-:W-:Y:S02]  /*0d60*/  IMAD R20, R3.reuse, 0x8, R16.reuse ;  /* 0x0000000803147824 */ /* 0x140fe400078e0210 */
[----:B------:R-:W-:Y:S01]  /*0d70*/  IMAD R22, R3, 0xc, R16 ;  /* 0x0000000c03167824 */ /* 0x000fe200078e0210 */
[----:B------:R-:W3:Y:S01]  /*0d80*/  LDS R19, [R18] ;  /* 0x0000000012137984 */ /* 0x000ee20000000800 */
[----:B-1----:R-:W-:-:S03]  /*0d90*/  IMAD.WIDE.U32 R6, R0, 0x4, R4 ;  /* 0x0000000400067825 */ /* 0x002fc600078e0004 */
[----:B------:R-:W1:Y:S01]  /*0da0*/  LDS R21, [R20] ;  /* 0x0000000014157984 */ /* 0x000e620000000800 */
[----:B------:R-:W-:-:S03]  /*0db0*/  IMAD.WIDE.U32 R8, R15, 0x4, R4 ;  /* 0x000000040f087825 */ /* 0x000fc600078e0004 */
[----:B------:R-:W4:Y:S01]  /*0dc0*/  LDS R23, [R22] ;  /* 0x0000000016177984 */ /* 0x000f220000000800 */
[----:B------:R-:W-:Y:S01]  /*0dd0*/  IADD3 R0, PT, PT, R3, R0, R3 ;  /* 0x0000000003007210 */ /* 0x000fe20007ffe003 */
[----:B------:R-:W-:-:S03]  /*0de0*/  IMAD.WIDE.U32 R10, R2, 0x4, R4 ;  /* 0x00000004020a7825 */ /* 0x000fc600078e0004 */
[----:B------:R-:W-:Y:S01]  /*0df0*/  IADD3 R0, PT, PT, R3, R0, R3 ;  /* 0x0000000003007210 */ /* 0x000fe20007ffe003 */
[----:B------:R-:W-:-:S03]  /*0e00*/  IMAD.WIDE.U32 R12, R14, 0x4, R4 ;  /* 0x000000040e0c7825 */ /* 0x000fc600078e0004 */
[----:B------:R-:W-:Y:S01]  /*0e10*/  ISETP.GE.U32.AND P0, PT, R0, 0x100, PT ;  /* 0x000001000000780c */ /* 0x000fe20003f06070 */
[C---:B------:R-:W-:Y:S01]  /*0e20*/  IMAD R2, R3.reuse, 0x4, R2 ;  /* 0x0000000403027824 */ /* 0x040fe200078e0202 */
[C---:B------:R-:W-:Y:S01]  /*0e30*/  LEA R14, R3.reuse, R14, 0x2 ;  /* 0x0000000e030e7211 */ /* 0x040fe200078e10ff */
[C---:B------:R-:W-:Y:S02]  /*0e40*/  IMAD R15, R3.reuse, 0x4, R15 ;  /* 0x00000004030f7824 */ /* 0x040fe400078e020f */
[----:B0-----:R-:W-:Y:S01]  /*0e50*/  IMAD R16, R3, 0x10, R16 ;  /* 0x0000001003107824 */ /* 0x001fe200078e0210 */
[----:B--2---:R0:W-:Y:S04]  /*0e60*/  REDG.E.ADD.STRONG.GPU desc[UR6][R6.64], R17 ;  /* 0x000000110600798e */ /* 0x0041e8000c12e106 */
[----:B---3--:R0:W-:Y:S04]  /*0e70*/  REDG.E.ADD.STRONG.GPU desc[UR6][R8.64], R19 ;  /* 0x000000130800798e */ /* 0x0081e8000c12e106 */
[----:B-1----:R0:W-:Y:S04]  /*0e80*/  REDG.E.ADD.STRONG.GPU desc[UR6][R10.64], R21 ;  /* 0x000000150a00798e */ /* 0x0021e8000c12e106 */
[----:B----4-:R0:W-:Y:S01]  /*0e90*/  REDG.E.ADD.STRONG.GPU desc[UR6][R12.64], R23 ;  /* 0x000000170c00798e */ /* 0x0101e2000c12e106 */
[----:B------:R-:W-:Y:S05]  /*0ea0*/  @!P0 BRA `(.L_x_50) ;  /* 0xfffffffc00a48947 */ /* 0x000fea000383ffff */
[----:B------:R-:W-:Y:S05]  /*0eb0*/  EXIT ;  /* 0x000000000000794d */ /* 0x000fea0003800000 */
.L_x_51:
        /* <DEDUP_REMOVED lines=12> */
.L_x_54:


//--------------------- .nv.shared.reserved.0     --------------------------
	.section	.nv.shared.reserved.0,"aw",@nobits
	.weak		__nv_reservedSMEM_offset_0_alias
	.size		__nv_reservedSMEM_offset_0_alias, 0, 64
	.other		__nv_reservedSMEM_offset_0_alias,@"STO_CUDA_RESERVED_SHARED STV_DEFAULT"
__nv_reservedSMEM_offset_0_alias:
	.zero		0
	.zero		64


//--------------------- .nv.shared._Z4scanPi      --------------------------
	.section	.nv.shared._Z4scanPi,"aw",@nobits
	.sectionflags	@""
	.align	4
.nv.shared._Z4scanPi:
	.zero		2080


//--------------------- .nv.shared._Z7calcGisPhiPi --------------------------
	.section	.nv.shared._Z7calcGisPhiPi,"aw",@nobits
	.sectionflags	@""
	.align	4
.nv.shared._Z7calcGisPhiPi:
	.zero		2048


//--------------------- .nv.constant0._Z6outGisPhiPi --------------------------
	.section	.nv.constant0._Z6outGisPhiPi,"a",@progbits
	.sectionflags	@""
	.align	4
.nv.constant0._Z6outGisPhiPi:
	.zero		920


//--------------------- .nv.constant0._Z4scanPi   --------------------------
	.section	.nv.constant0._Z4scanPi,"a",@progbits
	.sectionflags	@""
	.align	4
.nv.constant0._Z4scanPi:
	.zero		904


//--------------------- .nv.constant0._Z7calcGisPhiPi --------------------------
	.section	.nv.constant0._Z7calcGisPhiPi,"a",@progbits
	.sectionflags	@""
	.align	4
.nv.constant0._Z7calcGisPhiPi:
	.zero		920


//--------------------- SYMBOLS --------------------------

	.type		.nv.reservedSmem.offset0,@object
	.size		.nv.reservedSmem.offset0,0x4
	.type		.nv.reservedSmem.cap,@object
	.size		.nv.reservedSmem.cap,0x4
